	.target	sm_90a

	.elftype	@"ET_EXEC"


//--------------------- .note.nv.tkinfo           --------------------------
	.section	.note.nv.tkinfo,"",@"SHT_NOTE"
	.sectionflags	@"SHF_NOTE_NV_TKINFO"
	.tkinfo
        /*0018*/ 	.word	0x00000002
        /*0030*/ 	.string	""
        /*0030*/ 	.string	"ptxas"
        /*0030*/ 	.string	"Cuda compilation tools, release 13.0, V13.0.88"
        /*0030*/ 	.string	"Build cuda_13.0.r13.0/compiler.36424714_0"
        /*0030*/ 	.string	"-arch sm_90a -m 64 "



//--------------------- .note.nv.cuinfo           --------------------------
	.section	.note.nv.cuinfo,"",@"SHT_NOTE"
	.sectionflags	@"SHF_NOTE_NV_CUINFO"
        /*0018*/ 	.short	0x0002
        /*001a*/ 	.short	0x005a
        /*001c*/ 	.short	0x0082
	.zero		2


//--------------------- .nv.info                  --------------------------
	.section	.nv.info,"",@"SHT_CUDA_INFO"
	.align	4


	//----- nvinfo : EIATTR_REGCOUNT
	.align		4
        /*0000*/ 	.byte	0x04, 0x2f
        /*0002*/ 	.short	(.L_12 - .L_11)
	.align		4
.L_11:
        /*0004*/ 	.word	index@(_ZN7cutlass13device_kernelIN5flash19enable_sm80_to_sm89INS1_16FlashAttnFwdSm80INS1_25CollectiveMainloopFwdSm80ILi8ELi1ELb0EN4cute5tupleIJNS5_1CILi128EEENS7_ILi48EEENS7_ILi256EEEEEELi256ENS_6half_tEfNS_4arch4Sm80ELb1ELb0ELb0ELb1ELb0ELb1ELb1ELb0EEENS1_21CollectiveEpilogueFwdINS6_IJS8_SA_S9_EEENS6_IJNS7_ILi1EEESI_SI_EEESC_SE_Li256ELb1ELb1ELb0ELb0EEENS1_19SingleTileSchedulerILb1ELb0ELb1ELi128EEEEEEEEEvNT_6ParamsE)
        /*0008*/ 	.word	0x00000004


	//----- nvinfo : EIATTR_FRAME_SIZE
	.align		4
.L_12:
        /*000c*/ 	.byte	0x04, 0x11
        /*000e*/ 	.short	(.L_14 - .L_13)
	.align		4
.L_13:
        /*0010*/ 	.word	index@(_ZN7cutlass13device_kernelIN5flash19enable_sm80_to_sm89INS1_16FlashAttnFwdSm80INS1_25CollectiveMainloopFwdSm80ILi8ELi1ELb0EN4cute5tupleIJNS5_1CILi128EEENS7_ILi48EEENS7_ILi256EEEEEELi256ENS_6half_tEfNS_4arch4Sm80ELb1ELb0ELb0ELb1ELb0ELb1ELb1ELb0EEENS1_21CollectiveEpilogueFwdINS6_IJS8_SA_S9_EEENS6_IJNS7_ILi1EEESI_SI_EEESC_SE_Li256ELb1ELb1ELb0ELb0EEENS1_19SingleTileSchedulerILb1ELb0ELb1ELi128EEEEEEEEEvNT_6ParamsE)
        /*0014*/ 	.word	0x00000000


	//----- nvinfo : EIATTR_REGCOUNT
	.align		4
.L_14:
        /*0018*/ 	.byte	0x04, 0x2f
        /*001a*/ 	.short	(.L_16 - .L_15)
	.align		4
.L_15:
        /*001c*/ 	.word	index@(_ZN7cutlass13device_kernelIN5flash19enable_sm80_to_sm89INS1_16FlashAttnFwdSm80INS1_25CollectiveMainloopFwdSm80ILi8ELi1ELb0EN4cute5tupleIJNS5_1CILi128EEENS7_ILi96EEENS7_ILi256EEEEEELi256ENS_6half_tEfNS_4arch4Sm80ELb1ELb0ELb0ELb1ELb0ELb0ELb1ELb0EEENS1_21CollectiveEpilogueFwdINS6_IJS8_SA_S9_EEENS6_IJNS7_ILi1EEESI_SI_EEESC_SE_Li256ELb1ELb1ELb0ELb0EEENS1_19SingleTileSchedulerILb1ELb0ELb1ELi128EEEEEEEEEvNT_6ParamsE)
        /*0020*/ 	.word	0x00000004


	//----- nvinfo : EIATTR_FRAME_SIZE
	.align		4
.L_16:
        /*0024*/ 	.byte	0x04, 0x11
        /*0026*/ 	.short	(.L_18 - .L_17)
	.align		4
.L_17:
        /*0028*/ 	.word	index@(_ZN7cutlass13device_kernelIN5flash19enable_sm80_to_sm89INS1_16FlashAttnFwdSm80INS1_25CollectiveMainloopFwdSm80ILi8ELi1ELb0EN4cute5tupleIJNS5_1CILi128EEENS7_ILi96EEENS7_ILi256EEEEEELi256ENS_6half_tEfNS_4arch4Sm80ELb1ELb0ELb0ELb1ELb0ELb0ELb1ELb0EEENS1_21CollectiveEpilogueFwdINS6_IJS8_SA_S9_EEENS6_IJNS7_ILi1EEESI_SI_EEESC_SE_Li256ELb1ELb1ELb0ELb0EEENS1_19SingleTileSchedulerILb1ELb0ELb1ELi128EEEEEEEEEvNT_6ParamsE)
        /*002c*/ 	.word	0x00000000


	//----- nvinfo : EIATTR_REGCOUNT
	.align		4
.L_18:
        /*0030*/ 	.byte	0x04, 0x2f
        /*0032*/ 	.short	(.L_20 - .L_19)
	.align		4
.L_19:
        /*0034*/ 	.word	index@(_ZN7cutlass13device_kernelIN5flash19enable_sm80_to_sm89INS1_16FlashAttnFwdSm80INS1_25CollectiveMainloopFwdSm80ILi8ELi1ELb0EN4cute5tupleIJNS5_1CILi128EEENS7_ILi96EEENS7_ILi256EEEEEELi256ENS_6half_tEfNS_4arch4Sm80ELb1ELb0ELb0ELb0ELb0ELb0ELb1ELb0EEENS1_21CollectiveEpilogueFwdINS6_IJS8_SA_S9_EEENS6_IJNS7_ILi1EEESI_SI_EEESC_SE_Li256ELb0ELb1ELb0ELb0EEENS1_30DynamicPersistentTileSchedulerILi256ELi256ELb0ELb1ELb0EEEEEEEEEvNT_6ParamsE)
        /*0038*/ 	.word	0x00000004


	//----- nvinfo : EIATTR_FRAME_SIZE
	.align		4
.L_20:
        /*003c*/ 	.byte	0x04, 0x11
        /*003e*/ 	.short	(.L_22 - .L_21)
	.align		4
.L_21:
        /*0040*/ 	.word	index@(_ZN7cutlass13device_kernelIN5flash19enable_sm80_to_sm89INS1_16FlashAttnFwdSm80INS1_25CollectiveMainloopFwdSm80ILi8ELi1ELb0EN4cute5tupleIJNS5_1CILi128EEENS7_ILi96EEENS7_ILi256EEEEEELi256ENS_6half_tEfNS_4arch4Sm80ELb1ELb0ELb0ELb0ELb0ELb0ELb1ELb0EEENS1_21CollectiveEpilogueFwdINS6_IJS8_SA_S9_EEENS6_IJNS7_ILi1EEESI_SI_EEESC_SE_Li256ELb0ELb1ELb0ELb0EEENS1_30DynamicPersistentTileSchedulerILi256ELi256ELb0ELb1ELb0EEEEEEEEEvNT_6ParamsE)
        /*0044*/ 	.word	0x00000000


	//----- nvinfo : EIATTR_REGCOUNT
	.align		4
.L_22:
        /*0048*/ 	.byte	0x04, 0x2f
        /*004a*/ 	.short	(.L_24 - .L_23)
	.align		4
.L_23:
        /*004c*/ 	.word	index@(_ZN7cutlass13device_kernelIN5flash19enable_sm80_to_sm89INS1_16FlashAttnFwdSm80INS1_25CollectiveMainloopFwdSm80ILi8ELi1ELb0EN4cute5tupleIJNS5_1CILi128EEENS7_ILi48EEENS7_ILi256EEEEEELi256ENS_6half_tEfNS_4arch4Sm80ELb0ELb1ELb0ELb1ELb0ELb1ELb1ELb0EEENS1_21CollectiveEpilogueFwdINS6_IJS8_SA_S9_EEENS6_IJNS7_ILi1EEESI_SI_EEESC_SE_Li256ELb1ELb1ELb0ELb0EEENS1_19SingleTileSchedulerILb1ELb0ELb1ELi128EEEEEEEEEvNT_6ParamsE)
        /*0050*/ 	.word	0x00000004


	//----- nvinfo : EIATTR_FRAME_SIZE
	.align		4
.L_24:
        /*0054*/ 	.byte	0x04, 0x11
        /*0056*/ 	.short	(.L_26 - .L_25)
	.align		4
.L_25:
        /*0058*/ 	.word	index@(_ZN7cutlass13device_kernelIN5flash19enable_sm80_to_sm89INS1_16FlashAttnFwdSm80INS1_25CollectiveMainloopFwdSm80ILi8ELi1ELb0EN4cute5tupleIJNS5_1CILi128EEENS7_ILi48EEENS7_ILi256EEEEEELi256ENS_6half_tEfNS_4arch4Sm80ELb0ELb1ELb0ELb1ELb0ELb1ELb1ELb0EEENS1_21CollectiveEpilogueFwdINS6_IJS8_SA_S9_EEENS6_IJNS7_ILi1EEESI_SI_EEESC_SE_Li256ELb1ELb1ELb0ELb0EEENS1_19SingleTileSchedulerILb1ELb0ELb1ELi128EEEEEEEEEvNT_6ParamsE)
        /*005c*/ 	.word	0x00000000


	//----- nvinfo : EIATTR_REGCOUNT
	.align		4
.L_26:
        /*0060*/ 	.byte	0x04, 0x2f
        /*0062*/ 	.short	(.L_28 - .L_27)
	.align		4
.L_27:
        /*0064*/ 	.word	index@(_ZN7cutlass13device_kernelIN5flash19enable_sm80_to_sm89INS1_16FlashAttnFwdSm80INS1_25CollectiveMainloopFwdSm80ILi8ELi1ELb0EN4cute5tupleIJNS5_1CILi128EEENS7_ILi64EEENS7_ILi256EEEEEELi256ENS_6half_tEfNS_4arch4Sm80ELb0ELb1ELb0ELb1ELb0ELb0ELb1ELb0EEENS1_21CollectiveEpilogueFwdINS6_IJS8_SA_S9_EEENS6_IJNS7_ILi1EEESI_SI_EEESC_SE_Li256ELb1ELb1ELb0ELb0EEENS1_19SingleTileSchedulerILb1ELb0ELb1ELi128EEEEEEEEEvNT_6ParamsE)
        /*0068*/ 	.word	0x00000004


	//----- nvinfo : EIATTR_FRAME_SIZE
	.align		4
.L_28:
        /*006c*/ 	.byte	0x04, 0x11
        /*006e*/ 	.short	(.L_30 - .L_29)
	.align		4
.L_29:
        /*0070*/ 	.word	index@(_ZN7cutlass13device_kernelIN5flash19enable_sm80_to_sm89INS1_16FlashAttnFwdSm80INS1_25CollectiveMainloopFwdSm80ILi8ELi1ELb0EN4cute5tupleIJNS5_1CILi128EEENS7_ILi64EEENS7_ILi256EEEEEELi256ENS_6half_tEfNS_4arch4Sm80ELb0ELb1ELb0ELb1ELb0ELb0ELb1ELb0EEENS1_21CollectiveEpilogueFwdINS6_IJS8_SA_S9_EEENS6_IJNS7_ILi1EEESI_SI_EEESC_SE_Li256ELb1ELb1ELb0ELb0EEENS1_19SingleTileSchedulerILb1ELb0ELb1ELi128EEEEEEEEEvNT_6ParamsE)
        /*0074*/ 	.word	0x00000000


	//----- nvinfo : EIATTR_REGCOUNT
	.align		4
.L_30:
        /*0078*/ 	.byte	0x04, 0x2f
        /*007a*/ 	.short	(.L_32 - .L_31)
	.align		4
.L_31:
        /*007c*/ 	.word	index@(_ZN7cutlass13device_kernelIN5flash19enable_sm80_to_sm89INS1_16FlashAttnFwdSm80INS1_25CollectiveMainloopFwdSm80ILi8ELi1ELb0EN4cute5tupleIJNS5_1CILi128EEENS7_ILi64EEENS7_ILi256EEEEEELi256ENS_6half_tEfNS_4arch4Sm80ELb0ELb1ELb0ELb0ELb0ELb0ELb1ELb0EEENS1_21CollectiveEpilogueFwdINS6_IJS8_SA_S9_EEENS6_IJNS7_ILi1EEESI_SI_EEESC_SE_Li256ELb0ELb1ELb0ELb0EEENS1_19SingleTileSchedulerILb0ELb0ELb1ELi128EEEEEEEEEvNT_6ParamsE)
        /*0080*/ 	.word	0x00000004


	//----- nvinfo : EIATTR_FRAME_SIZE
	.align		4
.L_32:
        /*0084*/ 	.byte	0x04, 0x11
        /*0086*/ 	.short	(.L_34 - .L_33)
	.align		4
.L_33:
        /*0088*/ 	.word	index@(_ZN7cutlass13device_kernelIN5flash19enable_sm80_to_sm89INS1_16FlashAttnFwdSm80INS1_25CollectiveMainloopFwdSm80ILi8ELi1ELb0EN4cute5tupleIJNS5_1CILi128EEENS7_ILi64EEENS7_ILi256EEEEEELi256ENS_6half_tEfNS_4arch4Sm80ELb0ELb1ELb0ELb0ELb0ELb0ELb1ELb0EEENS1_21CollectiveEpilogueFwdINS6_IJS8_SA_S9_EEENS6_IJNS7_ILi1EEESI_SI_EEESC_SE_Li256ELb0ELb1ELb0ELb0EEENS1_19SingleTileSchedulerILb0ELb0ELb1ELi128EEEEEEEEEvNT_6ParamsE)
        /*008c*/ 	.word	0x00000000


	//----- nvinfo : EIATTR_REGCOUNT
	.align		4
.L_34:
        /*0090*/ 	.byte	0x04, 0x2f
        /*0092*/ 	.short	(.L_36 - .L_35)
	.align		4
.L_35:
        /*0094*/ 	.word	index@(_ZN7cutlass13device_kernelIN5flash19enable_sm80_to_sm89INS1_16FlashAttnFwdSm80INS1_25CollectiveMainloopFwdSm80ILi8ELi1ELb0EN4cute5tupleIJNS5_1CILi128EEENS7_ILi48EEENS7_ILi256EEEEEELi256ENS_6half_tEfNS_4arch4Sm80ELb0ELb0ELb0ELb1ELb0ELb1ELb1ELb0EEENS1_21CollectiveEpilogueFwdINS6_IJS8_SA_S9_EEENS6_IJNS7_ILi1EEESI_SI_EEESC_SE_Li256ELb1ELb1ELb0ELb0EEENS1_19SingleTileSchedulerILb1ELb0ELb1ELi128EEEEEEEEEvNT_6ParamsE)
        /*0098*/ 	.word	0x00000004


	//----- nvinfo : EIATTR_FRAME_SIZE
	.align		4
.L_36:
        /*009c*/ 	.byte	0x04, 0x11
        /*009e*/ 	.short	(.L_38 - .L_37)
	.align		4
.L_37:
        /*00a0*/ 	.word	index@(_ZN7cutlass13device_kernelIN5flash19enable_sm80_to_sm89INS1_16FlashAttnFwdSm80INS1_25CollectiveMainloopFwdSm80ILi8ELi1ELb0EN4cute5tupleIJNS5_1CILi128EEENS7_ILi48EEENS7_ILi256EEEEEELi256ENS_6half_tEfNS_4arch4Sm80ELb0ELb0ELb0ELb1ELb0ELb1ELb1ELb0EEENS1_21CollectiveEpilogueFwdINS6_IJS8_SA_S9_EEENS6_IJNS7_ILi1EEESI_SI_EEESC_SE_Li256ELb1ELb1ELb0ELb0EEENS1_19SingleTileSchedulerILb1ELb0ELb1ELi128EEEEEEEEEvNT_6ParamsE)
        /*00a4*/ 	.word	0x00000000


	//----- nvinfo : EIATTR_REGCOUNT
	.align		4
.L_38:
        /*00a8*/ 	.byte	0x04, 0x2f
        /*00aa*/ 	.short	(.L_40 - .L_39)
	.align		4
.L_39:
        /*00ac*/ 	.word	index@(_ZN7cutlass13device_kernelIN5flash19enable_sm80_to_sm89INS1_16FlashAttnFwdSm80INS1_25CollectiveMainloopFwdSm80ILi8ELi1ELb0EN4cute5tupleIJNS5_1CILi128EEENS7_ILi96EEENS7_ILi256EEEEEELi256ENS_6half_tEfNS_4arch4Sm80ELb0ELb0ELb0ELb1ELb0ELb0ELb1ELb0EEENS1_21CollectiveEpilogueFwdINS6_IJS8_SA_S9_EEENS6_IJNS7_ILi1EEESI_SI_EEESC_SE_Li256ELb1ELb1ELb0ELb0EEENS1_19SingleTileSchedulerILb1ELb0ELb1ELi128EEEEEEEEEvNT_6ParamsE)
        /*00b0*/ 	.word	0x00000004


	//----- nvinfo : EIATTR_FRAME_SIZE
	.align		4
.L_40:
        /*00b4*/ 	.byte	0x04, 0x11
        /*00b6*/ 	.short	(.L_42 - .L_41)
	.align		4
.L_41:
        /*00b8*/ 	.word	index@(_ZN7cutlass13device_kernelIN5flash19enable_sm80_to_sm89INS1_16FlashAttnFwdSm80INS1_25CollectiveMainloopFwdSm80ILi8ELi1ELb0EN4cute5tupleIJNS5_1CILi128EEENS7_ILi96EEENS7_ILi256EEEEEELi256ENS_6half_tEfNS_4arch4Sm80ELb0ELb0ELb0ELb1ELb0ELb0ELb1ELb0EEENS1_21CollectiveEpilogueFwdINS6_IJS8_SA_S9_EEENS6_IJNS7_ILi1EEESI_SI_EEESC_SE_Li256ELb1ELb1ELb0ELb0EEENS1_19SingleTileSchedulerILb1ELb0ELb1ELi128EEEEEEEEEvNT_6ParamsE)
        /*00bc*/ 	.word	0x00000000


	//----- nvinfo : EIATTR_REGCOUNT
	.align		4
.L_42:
        /*00c0*/ 	.byte	0x04, 0x2f
        /*00c2*/ 	.short	(.L_44 - .L_43)
	.align		4
.L_43:
        /*00c4*/ 	.word	index@(_ZN7cutlass13device_kernelIN5flash19enable_sm80_to_sm89INS1_16FlashAttnFwdSm80INS1_25CollectiveMainloopFwdSm80ILi8ELi1ELb0EN4cute5tupleIJNS5_1CILi128EEENS7_ILi96EEENS7_ILi256EEEEEELi256ENS_6half_tEfNS_4arch4Sm80ELb0ELb0ELb0ELb0ELb0ELb0ELb1ELb0EEENS1_21CollectiveEpilogueFwdINS6_IJS8_SA_S9_EEENS6_IJNS7_ILi1EEESI_SI_EEESC_SE_Li256ELb0ELb1ELb0ELb0EEENS1_19SingleTileSchedulerILb0ELb0ELb1ELi128EEEEEEEEEvNT_6ParamsE)
        /*00c8*/ 	.word	0x00000004


	//----- nvinfo : EIATTR_FRAME_SIZE
	.align		4
.L_44:
        /*00cc*/ 	.byte	0x04, 0x11
        /*00ce*/ 	.short	(.L_46 - .L_45)
	.align		4
.L_45:
        /*00d0*/ 	.word	index@(_ZN7cutlass13device_kernelIN5flash19enable_sm80_to_sm89INS1_16FlashAttnFwdSm80INS1_25CollectiveMainloopFwdSm80ILi8ELi1ELb0EN4cute5tupleIJNS5_1CILi128EEENS7_ILi96EEENS7_ILi256EEEEEELi256ENS_6half_tEfNS_4arch4Sm80ELb0ELb0ELb0ELb0ELb0ELb0ELb1ELb0EEENS1_21CollectiveEpilogueFwdINS6_IJS8_SA_S9_EEENS6_IJNS7_ILi1EEESI_SI_EEESC_SE_Li256ELb0ELb1ELb0ELb0EEENS1_19SingleTileSchedulerILb0ELb0ELb1ELi128EEEEEEEEEvNT_6ParamsE)
        /*00d4*/ 	.word	0x00000000


	//----- nvinfo : EIATTR_REGCOUNT
	.align		4
.L_46:
        /*00d8*/ 	.byte	0x04, 0x2f
        /*00da*/ 	.short	(.L_48 - .L_47)
	.align		4
.L_47:
        /*00dc*/ 	.word	index@(_ZN7cutlass13device_kernelIN5flash19enable_sm80_to_sm89INS1_16FlashAttnFwdSm80INS1_25CollectiveMainloopFwdSm80ILi8ELi1ELb0EN4cute5tupleIJNS5_1CILi128EEENS7_ILi32EEENS7_ILi256EEEEEELi256ENS_6half_tEfNS_4arch4Sm80ELb1ELb0ELb0ELb1ELb0ELb1ELb1ELb0EEENS1_21CollectiveEpilogueFwdINS6_IJS8_SA_S9_EEENS6_IJNS7_ILi1EEESI_SI_EEESC_SE_Li256ELb1ELb1ELb0ELb0EEENS1_19SingleTileSchedulerILb1ELb0ELb1ELi128EEEEEEEEEvNT_6ParamsE)
        /*00e0*/ 	.word	0x00000004


	//----- nvinfo : EIATTR_FRAME_SIZE
	.align		4
.L_48:
        /*00e4*/ 	.byte	0x04, 0x11
        /*00e6*/ 	.short	(.L_50 - .L_49)
	.align		4
.L_49:
        /*00e8*/ 	.word	index@(_ZN7cutlass13device_kernelIN5flash19enable_sm80_to_sm89INS1_16FlashAttnFwdSm80INS1_25CollectiveMainloopFwdSm80ILi8ELi1ELb0EN4cute5tupleIJNS5_1CILi128EEENS7_ILi32EEENS7_ILi256EEEEEELi256ENS_6half_tEfNS_4arch4Sm80ELb1ELb0ELb0ELb1ELb0ELb1ELb1ELb0EEENS1_21CollectiveEpilogueFwdINS6_IJS8_SA_S9_EEENS6_IJNS7_ILi1EEESI_SI_EEESC_SE_Li256ELb1ELb1ELb0ELb0EEENS1_19SingleTileSchedulerILb1ELb0ELb1ELi128EEEEEEEEEvNT_6ParamsE)
        /*00ec*/ 	.word	0x00000000


	//----- nvinfo : EIATTR_REGCOUNT
	.align		4
.L_50:
        /*00f0*/ 	.byte	0x04, 0x2f
        /*00f2*/ 	.short	(.L_52 - .L_51)
	.align		4
.L_51:
        /*00f4*/ 	.word	index@(_ZN7cutlass13device_kernelIN5flash19enable_sm80_to_sm89INS1_16FlashAttnFwdSm80INS1_25CollectiveMainloopFwdSm80ILi8ELi1ELb1EN4cute5tupleIJNS5_1CILi128EEENS7_ILi64EEENS7_ILi256EEEEEELi256ENS_6half_tEfNS_4arch4Sm80ELb1ELb0ELb0ELb1ELb0ELb0ELb1ELb0EEENS1_21CollectiveEpilogueFwdINS6_IJS8_SA_S9_EEENS6_IJNS7_ILi1EEESI_SI_EEESC_SE_Li256ELb1ELb1ELb0ELb0EEENS1_19SingleTileSchedulerILb1ELb0ELb1ELi128EEEEEEEEEvNT_6ParamsE)
        /*00f8*/ 	.word	0x00000004


	//----- nvinfo : EIATTR_FRAME_SIZE
	.align		4
.L_52:
        /*00fc*/ 	.byte	0x04, 0x11
        /*00fe*/ 	.short	(.L_54 - .L_53)
	.align		4
.L_53:
        /*0100*/ 	.word	index@(_ZN7cutlass13device_kernelIN5flash19enable_sm80_to_sm89INS1_16FlashAttnFwdSm80INS1_25CollectiveMainloopFwdSm80ILi8ELi1ELb1EN4cute5tupleIJNS5_1CILi128EEENS7_ILi64EEENS7_ILi256EEEEEELi256ENS_6half_tEfNS_4arch4Sm80ELb1ELb0ELb0ELb1ELb0ELb0ELb1ELb0EEENS1_21CollectiveEpilogueFwdINS6_IJS8_SA_S9_EEENS6_IJNS7_ILi1EEESI_SI_EEESC_SE_Li256ELb1ELb1ELb0ELb0EEENS1_19SingleTileSchedulerILb1ELb0ELb1ELi128EEEEEEEEEvNT_6ParamsE)
        /*0104*/ 	.word	0x00000000


	//----- nvinfo : EIATTR_REGCOUNT
	.align		4
.L_54:
        /*0108*/ 	.byte	0x04, 0x2f
        /*010a*/ 	.short	(.L_56 - .L_55)
	.align		4
.L_55:
        /*010c*/ 	.word	index@(_ZN7cutlass13device_kernelIN5flash19enable_sm80_to_sm89INS1_16FlashAttnFwdSm80INS1_25CollectiveMainloopFwdSm80ILi8ELi1ELb1EN4cute5tupleIJNS5_1CILi128EEENS7_ILi64EEENS7_ILi256EEEEEELi256ENS_6half_tEfNS_4arch4Sm80ELb1ELb0ELb0ELb0ELb0ELb0ELb1ELb0EEENS1_21CollectiveEpilogueFwdINS6_IJS8_SA_S9_EEENS6_IJNS7_ILi1EEESI_SI_EEESC_SE_Li256ELb0ELb1ELb0ELb0EEENS1_30DynamicPersistentTileSchedulerILi256ELi256ELb0ELb1ELb0EEEEEEEEEvNT_6ParamsE)
        /*0110*/ 	.word	0x00000004


	//----- nvinfo : EIATTR_FRAME_SIZE
	.align		4
.L_56:
        /*0114*/ 	.byte	0x04, 0x11
        /*0116*/ 	.short	(.L_58 - .L_57)
	.align		4
.L_57:
        /*0118*/ 	.word	index@(_ZN7cutlass13device_kernelIN5flash19enable_sm80_to_sm89INS1_16FlashAttnFwdSm80INS1_25CollectiveMainloopFwdSm80ILi8ELi1ELb1EN4cute5tupleIJNS5_1CILi128EEENS7_ILi64EEENS7_ILi256EEEEEELi256ENS_6half_tEfNS_4arch4Sm80ELb1ELb0ELb0ELb0ELb0ELb0ELb1ELb0EEENS1_21CollectiveEpilogueFwdINS6_IJS8_SA_S9_EEENS6_IJNS7_ILi1EEESI_SI_EEESC_SE_Li256ELb0ELb1ELb0ELb0EEENS1_30DynamicPersistentTileSchedulerILi256ELi256ELb0ELb1ELb0EEEEEEEEEvNT_6ParamsE)
        /*011c*/ 	.word	0x00000000


	//----- nvinfo : EIATTR_REGCOUNT
	.align		4
.L_58:
        /*0120*/ 	.byte	0x04, 0x2f
        /*0122*/ 	.short	(.L_60 - .L_59)
	.align		4
.L_59:
        /*0124*/ 	.word	index@(_ZN7cutlass13device_kernelIN5flash19enable_sm80_to_sm89INS1_16FlashAttnFwdSm80INS1_25CollectiveMainloopFwdSm80ILi8ELi1ELb0EN4cute5tupleIJNS5_1CILi128EEENS7_ILi32EEENS7_ILi256EEEEEELi256ENS_6half_tEfNS_4arch4Sm80ELb0ELb1ELb0ELb1ELb0ELb1ELb1ELb0EEENS1_21CollectiveEpilogueFwdINS6_IJS8_SA_S9_EEENS6_IJNS7_ILi1EEESI_SI_EEESC_SE_Li256ELb1ELb1ELb0ELb0EEENS1_19SingleTileSchedulerILb1ELb0ELb1ELi128EEEEEEEEEvNT_6ParamsE)
        /*0128*/ 	.word	0x00000004


	//----- nvinfo : EIATTR_FRAME_SIZE
	.align		4
.L_60:
        /*012c*/ 	.byte	0x04, 0x11
        /*012e*/ 	.short	(.L_62 - .L_61)
	.align		4
.L_61:
        /*0130*/ 	.word	index@(_ZN7cutlass13device_kernelIN5flash19enable_sm80_to_sm89INS1_16FlashAttnFwdSm80INS1_25CollectiveMainloopFwdSm80ILi8ELi1ELb0EN4cute5tupleIJNS5_1CILi128EEENS7_ILi32EEENS7_ILi256EEEEEELi256ENS_6half_tEfNS_4arch4Sm80ELb0ELb1ELb0ELb1ELb0ELb1ELb1ELb0EEENS1_21CollectiveEpilogueFwdINS6_IJS8_SA_S9_EEENS6_IJNS7_ILi1EEESI_SI_EEESC_SE_Li256ELb1ELb1ELb0ELb0EEENS1_19SingleTileSchedulerILb1ELb0ELb1ELi128EEEEEEEEEvNT_6ParamsE)
        /*0134*/ 	.word	0x00000000


	//----- nvinfo : EIATTR_REGCOUNT
	.align		4
.L_62:
        /*0138*/ 	.byte	0x04, 0x2f
        /*013a*/ 	.short	(.L_64 - .L_63)
	.align		4
.L_63:
        /*013c*/ 	.word	index@(_ZN7cutlass13device_kernelIN5flash19enable_sm80_to_sm89INS1_16FlashAttnFwdSm80INS1_25CollectiveMainloopFwdSm80ILi8ELi1ELb1EN4cute5tupleIJNS5_1CILi128EEENS7_ILi48EEENS7_ILi256EEEEEELi256ENS_6half_tEfNS_4arch4Sm80ELb0ELb1ELb0ELb1ELb0ELb0ELb1ELb0EEENS1_21CollectiveEpilogueFwdINS6_IJS8_SA_S9_EEENS6_IJNS7_ILi1EEESI_SI_EEESC_SE_Li256ELb1ELb1ELb0ELb0EEENS1_19SingleTileSchedulerILb1ELb0ELb1ELi128EEEEEEEEEvNT_6ParamsE)
        /*0140*/ 	.word	0x00000004


	//----- nvinfo : EIATTR_FRAME_SIZE
	.align		4
.L_64:
        /*0144*/ 	.byte	0x04, 0x11
        /*0146*/ 	.short	(.L_66 - .L_65)
	.align		4
.L_65:
        /*0148*/ 	.word	index@(_ZN7cutlass13device_kernelIN5flash19enable_sm80_to_sm89INS1_16FlashAttnFwdSm80INS1_25CollectiveMainloopFwdSm80ILi8ELi1ELb1EN4cute5tupleIJNS5_1CILi128EEENS7_ILi48EEENS7_ILi256EEEEEELi256ENS_6half_tEfNS_4arch4Sm80ELb0ELb1ELb0ELb1ELb0ELb0ELb1ELb0EEENS1_21CollectiveEpilogueFwdINS6_IJS8_SA_S9_EEENS6_IJNS7_ILi1EEESI_SI_EEESC_SE_Li256ELb1ELb1ELb0ELb0EEENS1_19SingleTileSchedulerILb1ELb0ELb1ELi128EEEEEEEEEvNT_6ParamsE)
        /*014c*/ 	.word	0x00000000


	//----- nvinfo : EIATTR_REGCOUNT
	.align		4
.L_66:
        /*0150*/ 	.byte	0x04, 0x2f
        /*0152*/ 	.short	(.L_68 - .L_67)
	.align		4
.L_67:
        /*0154*/ 	.word	index@(_ZN7cutlass13device_kernelIN5flash19enable_sm80_to_sm89INS1_16FlashAttnFwdSm80INS1_25CollectiveMainloopFwdSm80ILi8ELi1ELb1EN4cute5tupleIJNS5_1CILi128EEENS7_ILi48EEENS7_ILi256EEEEEELi256ENS_6half_tEfNS_4arch4Sm80ELb0ELb1ELb0ELb0ELb0ELb0ELb1ELb0EEENS1_21CollectiveEpilogueFwdINS6_IJS8_SA_S9_EEENS6_IJNS7_ILi1EEESI_SI_EEESC_SE_Li256ELb0ELb1ELb0ELb0EEENS1_19SingleTileSchedulerILb0ELb0ELb1ELi128EEEEEEEEEvNT_6ParamsE)
        /*0158*/ 	.word	0x00000004


	//----- nvinfo : EIATTR_FRAME_SIZE
	.align		4
.L_68:
        /*015c*/ 	.byte	0x04, 0x11
        /*015e*/ 	.short	(.L_70 - .L_69)
	.align		4
.L_69:
        /*0160*/ 	.word	index@(_ZN7cutlass13device_kernelIN5flash19enable_sm80_to_sm89INS1_16FlashAttnFwdSm80INS1_25CollectiveMainloopFwdSm80ILi8ELi1ELb1EN4cute5tupleIJNS5_1CILi128EEENS7_ILi48EEENS7_ILi256EEEEEELi256ENS_6half_tEfNS_4arch4Sm80ELb0ELb1ELb0ELb0ELb0ELb0ELb1ELb0EEENS1_21CollectiveEpilogueFwdINS6_IJS8_SA_S9_EEENS6_IJNS7_ILi1EEESI_SI_EEESC_SE_Li256ELb0ELb1ELb0ELb0EEENS1_19SingleTileSchedulerILb0ELb0ELb1ELi128EEEEEEEEEvNT_6ParamsE)
        /*0164*/ 	.word	0x00000000


	//----- nvinfo : EIATTR_REGCOUNT
	.align		4
.L_70:
        /*0168*/ 	.byte	0x04, 0x2f
        /*016a*/ 	.short	(.L_72 - .L_71)
	.align		4
.L_71:
        /*016c*/ 	.word	index@(_ZN7cutlass13device_kernelIN5flash19enable_sm80_to_sm89INS1_16FlashAttnFwdSm80INS1_25CollectiveMainloopFwdSm80ILi8ELi1ELb0EN4cute5tupleIJNS5_1CILi128EEENS7_ILi32EEENS7_ILi256EEEEEELi256ENS_6half_tEfNS_4arch4Sm80ELb0ELb0ELb0ELb1ELb0ELb1ELb1ELb0EEENS1_21CollectiveEpilogueFwdINS6_IJS8_SA_S9_EEENS6_IJNS7_ILi1EEESI_SI_EEESC_SE_Li256ELb1ELb1ELb0ELb0EEENS1_19SingleTileSchedulerILb1ELb0ELb1ELi128EEEEEEEEEvNT_6ParamsE)
        /*0170*/ 	.word	0x00000004


	//----- nvinfo : EIATTR_FRAME_SIZE
	.align		4
.L_72:
        /*0174*/ 	.byte	0x04, 0x11
        /*0176*/ 	.short	(.L_74 - .L_73)
	.align		4
.L_73:
        /*0178*/ 	.word	index@(_ZN7cutlass13device_kernelIN5flash19enable_sm80_to_sm89INS1_16FlashAttnFwdSm80INS1_25CollectiveMainloopFwdSm80ILi8ELi1ELb0EN4cute5tupleIJNS5_1CILi128EEENS7_ILi32EEENS7_ILi256EEEEEELi256ENS_6half_tEfNS_4arch4Sm80ELb0ELb0ELb0ELb1ELb0ELb1ELb1ELb0EEENS1_21CollectiveEpilogueFwdINS6_IJS8_SA_S9_EEENS6_IJNS7_ILi1EEESI_SI_EEESC_SE_Li256ELb1ELb1ELb0ELb0EEENS1_19SingleTileSchedulerILb1ELb0ELb1ELi128EEEEEEEEEvNT_6ParamsE)
        /*017c*/ 	.word	0x00000000


	//----- nvinfo : EIATTR_REGCOUNT
	.align		4
.L_74:
        /*0180*/ 	.byte	0x04, 0x2f
        /*0182*/ 	.short	(.L_76 - .L_75)
	.align		4
.L_75:
        /*0184*/ 	.word	index@(_ZN7cutlass13device_kernelIN5flash19enable_sm80_to_sm89INS1_16FlashAttnFwdSm80INS1_25CollectiveMainloopFwdSm80ILi8ELi1ELb1EN4cute5tupleIJNS5_1CILi128EEENS7_ILi64EEENS7_ILi256EEEEEELi256ENS_6half_tEfNS_4arch4Sm80ELb0ELb0ELb0ELb1ELb0ELb0ELb1ELb0EEENS1_21CollectiveEpilogueFwdINS6_IJS8_SA_S9_EEENS6_IJNS7_ILi1EEESI_SI_EEESC_SE_Li256ELb1ELb1ELb0ELb0EEENS1_19SingleTileSchedulerILb1ELb0ELb1ELi128EEEEEEEEEvNT_6ParamsE)
        /*0188*/ 	.word	0x00000004


	//----- nvinfo : EIATTR_FRAME_SIZE
	.align		4
.L_76:
        /*018c*/ 	.byte	0x04, 0x11
        /*018e*/ 	.short	(.L_78 - .L_77)
	.align		4
.L_77:
        /*0190*/ 	.word	index@(_ZN7cutlass13device_kernelIN5flash19enable_sm80_to_sm89INS1_16FlashAttnFwdSm80INS1_25CollectiveMainloopFwdSm80ILi8ELi1ELb1EN4cute5tupleIJNS5_1CILi128EEENS7_ILi64EEENS7_ILi256EEEEEELi256ENS_6half_tEfNS_4arch4Sm80ELb0ELb0ELb0ELb1ELb0ELb0ELb1ELb0EEENS1_21CollectiveEpilogueFwdINS6_IJS8_SA_S9_EEENS6_IJNS7_ILi1EEESI_SI_EEESC_SE_Li256ELb1ELb1ELb0ELb0EEENS1_19SingleTileSchedulerILb1ELb0ELb1ELi128EEEEEEEEEvNT_6ParamsE)
        /*0194*/ 	.word	0x00000000


	//----- nvinfo : EIATTR_REGCOUNT
	.align		4
.L_78:
        /*0198*/ 	.byte	0x04, 0x2f
        /*019a*/ 	.short	(.L_80 - .L_79)
	.align		4
.L_79:
        /*019c*/ 	.word	index@(_ZN7cutlass13device_kernelIN5flash19enable_sm80_to_sm89INS1_16FlashAttnFwdSm80INS1_25CollectiveMainloopFwdSm80ILi8ELi1ELb1EN4cute5tupleIJNS5_1CILi128EEENS7_ILi64EEENS7_ILi256EEEEEELi256ENS_6half_tEfNS_4arch4Sm80ELb0ELb0ELb0ELb0ELb0ELb0ELb1ELb0EEENS1_21CollectiveEpilogueFwdINS6_IJS8_SA_S9_EEENS6_IJNS7_ILi1EEESI_SI_EEESC_SE_Li256ELb0ELb1ELb0ELb0EEENS1_19SingleTileSchedulerILb0ELb0ELb1ELi128EEEEEEEEEvNT_6ParamsE)
        /*01a0*/ 	.word	0x00000004


	//----- nvinfo : EIATTR_FRAME_SIZE
	.align		4
.L_80:
        /*01a4*/ 	.byte	0x04, 0x11
        /*01a6*/ 	.short	(.L_82 - .L_81)
	.align		4
.L_81:
        /*01a8*/ 	.word	index@(_ZN7cutlass13device_kernelIN5flash19enable_sm80_to_sm89INS1_16FlashAttnFwdSm80INS1_25CollectiveMainloopFwdSm80ILi8ELi1ELb1EN4cute5tupleIJNS5_1CILi128EEENS7_ILi64EEENS7_ILi256EEEEEELi256ENS_6half_tEfNS_4arch4Sm80ELb0ELb0ELb0ELb0ELb0ELb0ELb1ELb0EEENS1_21CollectiveEpilogueFwdINS6_IJS8_SA_S9_EEENS6_IJNS7_ILi1EEESI_SI_EEESC_SE_Li256ELb0ELb1ELb0ELb0EEENS1_19SingleTileSchedulerILb0ELb0ELb1ELi128EEEEEEEEEvNT_6ParamsE)
        /*01ac*/ 	.word	0x00000000


	//----- nvinfo : EIATTR_MIN_STACK_SIZE
	.align		4
.L_82:
        /*01b0*/ 	.byte	0x04, 0x12
        /*01b2*/ 	.short	(.L_84 - .L_83)
	.align		4
.L_83:
        /*01b4*/ 	.word	index@(_ZN7cutlass13device_kernelIN5flash19enable_sm80_to_sm89INS1_16FlashAttnFwdSm80INS1_25CollectiveMainloopFwdSm80ILi8ELi1ELb1EN4cute5tupleIJNS5_1CILi128EEENS7_ILi64EEENS7_ILi256EEEEEELi256ENS_6half_tEfNS_4arch4Sm80ELb0ELb0ELb0ELb0ELb0ELb0ELb1ELb0EEENS1_21CollectiveEpilogueFwdINS6_IJS8_SA_S9_EEENS6_IJNS7_ILi1EEESI_SI_EEESC_SE_Li256ELb0ELb1ELb0ELb0EEENS1_19SingleTileSchedulerILb0ELb0ELb1ELi128EEEEEEEEEvNT_6ParamsE)
        /*01b8*/ 	.word	0x00000000


	//----- nvinfo : EIATTR_MIN_STACK_SIZE
	.align		4
.L_84:
        /*01bc*/ 	.byte	0x04, 0x12
        /*01be*/ 	.short	(.L_86 - .L_85)
	.align		4
.L_85:
        /*01c0*/ 	.word	index@(_ZN7cutlass13device_kernelIN5flash19enable_sm80_to_sm89INS1_16FlashAttnFwdSm80INS1_25CollectiveMainloopFwdSm80ILi8ELi1ELb1EN4cute5tupleIJNS5_1CILi128EEENS7_ILi64EEENS7_ILi256EEEEEELi256ENS_6half_tEfNS_4arch4Sm80ELb0ELb0ELb0ELb1ELb0ELb0ELb1ELb0EEENS1_21CollectiveEpilogueFwdINS6_IJS8_SA_S9_EEENS6_IJNS7_ILi1EEESI_SI_EEESC_SE_Li256ELb1ELb1ELb0ELb0EEENS1_19SingleTileSchedulerILb1ELb0ELb1ELi128EEEEEEEEEvNT_6ParamsE)
        /*01c4*/ 	.word	0x00000000


	//----- nvinfo : EIATTR_MIN_STACK_SIZE
	.align		4
.L_86:
        /*01c8*/ 	.byte	0x04, 0x12
        /*01ca*/ 	.short	(.L_88 - .L_87)
	.align		4
.L_87:
        /*01cc*/ 	.word	index@(_ZN7cutlass13device_kernelIN5flash19enable_sm80_to_sm89INS1_16FlashAttnFwdSm80INS1_25CollectiveMainloopFwdSm80ILi8ELi1ELb0EN4cute5tupleIJNS5_1CILi128EEENS7_ILi32EEENS7_ILi256EEEEEELi256ENS_6half_tEfNS_4arch4Sm80ELb0ELb0ELb0ELb1ELb0ELb1ELb1ELb0EEENS1_21CollectiveEpilogueFwdINS6_IJS8_SA_S9_EEENS6_IJNS7_ILi1EEESI_SI_EEESC_SE_Li256ELb1ELb1ELb0ELb0EEENS1_19SingleTileSchedulerILb1ELb0ELb1ELi128EEEEEEEEEvNT_6ParamsE)
        /*01d0*/ 	.word	0x00000000


	//----- nvinfo : EIATTR_MIN_STACK_SIZE
	.align		4
.L_88:
        /*01d4*/ 	.byte	0x04, 0x12
        /*01d6*/ 	.short	(.L_90 - .L_89)
	.align		4
.L_89:
        /*01d8*/ 	.word	index@(_ZN7cutlass13device_kernelIN5flash19enable_sm80_to_sm89INS1_16FlashAttnFwdSm80INS1_25CollectiveMainloopFwdSm80ILi8ELi1ELb1EN4cute5tupleIJNS5_1CILi128EEENS7_ILi48EEENS7_ILi256EEEEEELi256ENS_6half_tEfNS_4arch4Sm80ELb0ELb1ELb0ELb0ELb0ELb0ELb1ELb0EEENS1_21CollectiveEpilogueFwdINS6_IJS8_SA_S9_EEENS6_IJNS7_ILi1EEESI_SI_EEESC_SE_Li256ELb0ELb1ELb0ELb0EEENS1_19SingleTileSchedulerILb0ELb0ELb1ELi128EEEEEEEEEvNT_6ParamsE)
        /*01dc*/ 	.word	0x00000000


	//----- nvinfo : EIATTR_MIN_STACK_SIZE
	.align		4
.L_90:
        /*01e0*/ 	.byte	0x04, 0x12
        /*01e2*/ 	.short	(.L_92 - .L_91)
	.align		4
.L_91:
        /*01e4*/ 	.word	index@(_ZN7cutlass13device_kernelIN5flash19enable_sm80_to_sm89INS1_16FlashAttnFwdSm80INS1_25CollectiveMainloopFwdSm80ILi8ELi1ELb1EN4cute5tupleIJNS5_1CILi128EEENS7_ILi48EEENS7_ILi256EEEEEELi256ENS_6half_tEfNS_4arch4Sm80ELb0ELb1ELb0ELb1ELb0ELb0ELb1ELb0EEENS1_21CollectiveEpilogueFwdINS6_IJS8_SA_S9_EEENS6_IJNS7_ILi1EEESI_SI_EEESC_SE_Li256ELb1ELb1ELb0ELb0EEENS1_19SingleTileSchedulerILb1ELb0ELb1ELi128EEEEEEEEEvNT_6ParamsE)
        /*01e8*/ 	.word	0x00000000


	//----- nvinfo : EIATTR_MIN_STACK_SIZE
	.align		4
.L_92:
        /*01ec*/ 	.byte	0x04, 0x12
        /*01ee*/ 	.short	(.L_94 - .L_93)
	.align		4
.L_93:
        /*01f0*/ 	.word	index@(_ZN7cutlass13device_kernelIN5flash19enable_sm80_to_sm89INS1_16FlashAttnFwdSm80INS1_25CollectiveMainloopFwdSm80ILi8ELi1ELb0EN4cute5tupleIJNS5_1CILi128EEENS7_ILi32EEENS7_ILi256EEEEEELi256ENS_6half_tEfNS_4arch4Sm80ELb0ELb1ELb0ELb1ELb0ELb1ELb1ELb0EEENS1_21CollectiveEpilogueFwdINS6_IJS8_SA_S9_EEENS6_IJNS7_ILi1EEESI_SI_EEESC_SE_Li256ELb1ELb1ELb0ELb0EEENS1_19SingleTileSchedulerILb1ELb0ELb1ELi128EEEEEEEEEvNT_6ParamsE)
        /*01f4*/ 	.word	0x00000000


	//----- nvinfo : EIATTR_MIN_STACK_SIZE
	.align		4
.L_94:
        /*01f8*/ 	.byte	0x04, 0x12
        /*01fa*/ 	.short	(.L_96 - .L_95)
	.align		4
.L_95:
        /*01fc*/ 	.word	index@(_ZN7cutlass13device_kernelIN5flash19enable_sm80_to_sm89INS1_16FlashAttnFwdSm80INS1_25CollectiveMainloopFwdSm80ILi8ELi1ELb1EN4cute5tupleIJNS5_1CILi128EEENS7_ILi64EEENS7_ILi256EEEEEELi256ENS_6half_tEfNS_4arch4Sm80ELb1ELb0ELb0ELb0ELb0ELb0ELb1ELb0EEENS1_21CollectiveEpilogueFwdINS6_IJS8_SA_S9_EEENS6_IJNS7_ILi1EEESI_SI_EEESC_SE_Li256ELb0ELb1ELb0ELb0EEENS1_30DynamicPersistentTileSchedulerILi256ELi256ELb0ELb1ELb0EEEEEEEEEvNT_6ParamsE)
        /*0200*/ 	.word	0x00000000


	//----- nvinfo : EIATTR_MIN_STACK_SIZE
	.align		4
.L_96:
        /*0204*/ 	.byte	0x04, 0x12
        /*0206*/ 	.short	(.L_98 - .L_97)
	.align		4
.L_97:
        /*0208*/ 	.word	index@(_ZN7cutlass13device_kernelIN5flash19enable_sm80_to_sm89INS1_16FlashAttnFwdSm80INS1_25CollectiveMainloopFwdSm80ILi8ELi1ELb1EN4cute5tupleIJNS5_1CILi128EEENS7_ILi64EEENS7_ILi256EEEEEELi256ENS_6half_tEfNS_4arch4Sm80ELb1ELb0ELb0ELb1ELb0ELb0ELb1ELb0EEENS1_21CollectiveEpilogueFwdINS6_IJS8_SA_S9_EEENS6_IJNS7_ILi1EEESI_SI_EEESC_SE_Li256ELb1ELb1ELb0ELb0EEENS1_19SingleTileSchedulerILb1ELb0ELb1ELi128EEEEEEEEEvNT_6ParamsE)
        /*020c*/ 	.word	0x00000000


	//----- nvinfo : EIATTR_MIN_STACK_SIZE
	.align		4
.L_98:
        /*0210*/ 	.byte	0x04, 0x12
        /*0212*/ 	.short	(.L_100 - .L_99)
	.align		4
.L_99:
        /*0214*/ 	.word	index@(_ZN7cutlass13device_kernelIN5flash19enable_sm80_to_sm89INS1_16FlashAttnFwdSm80INS1_25CollectiveMainloopFwdSm80ILi8ELi1ELb0EN4cute5tupleIJNS5_1CILi128EEENS7_ILi32EEENS7_ILi256EEEEEELi256ENS_6half_tEfNS_4arch4Sm80ELb1ELb0ELb0ELb1ELb0ELb1ELb1ELb0EEENS1_21CollectiveEpilogueFwdINS6_IJS8_SA_S9_EEENS6_IJNS7_ILi1EEESI_SI_EEESC_SE_Li256ELb1ELb1ELb0ELb0EEENS1_19SingleTileSchedulerILb1ELb0ELb1ELi128EEEEEEEEEvNT_6ParamsE)
        /*0218*/ 	.word	0x00000000


	//----- nvinfo : EIATTR_MIN_STACK_SIZE
	.align		4
.L_100:
        /*021c*/ 	.byte	0x04, 0x12
        /*021e*/ 	.short	(.L_102 - .L_101)
	.align		4
.L_101:
        /*0220*/ 	.word	index@(_ZN7cutlass13device_kernelIN5flash19enable_sm80_to_sm89INS1_16FlashAttnFwdSm80INS1_25CollectiveMainloopFwdSm80ILi8ELi1ELb0EN4cute5tupleIJNS5_1CILi128EEENS7_ILi96EEENS7_ILi256EEEEEELi256ENS_6half_tEfNS_4arch4Sm80ELb0ELb0ELb0ELb0ELb0ELb0ELb1ELb0EEENS1_21CollectiveEpilogueFwdINS6_IJS8_SA_S9_EEENS6_IJNS7_ILi1EEESI_SI_EEESC_SE_Li256ELb0ELb1ELb0ELb0EEENS1_19SingleTileSchedulerILb0ELb0ELb1ELi128EEEEEEEEEvNT_6ParamsE)
        /*0224*/ 	.word	0x00000000


	//----- nvinfo : EIATTR_MIN_STACK_SIZE
	.align		4
.L_102:
        /*0228*/ 	.byte	0x04, 0x12
        /*022a*/ 	.short	(.L_104 - .L_103)
	.align		4
.L_103:
        /*022c*/ 	.word	index@(_ZN7cutlass13device_kernelIN5flash19enable_sm80_to_sm89INS1_16FlashAttnFwdSm80INS1_25CollectiveMainloopFwdSm80ILi8ELi1ELb0EN4cute5tupleIJNS5_1CILi128EEENS7_ILi96EEENS7_ILi256EEEEEELi256ENS_6half_tEfNS_4arch4Sm80ELb0ELb0ELb0ELb1ELb0ELb0ELb1ELb0EEENS1_21CollectiveEpilogueFwdINS6_IJS8_SA_S9_EEENS6_IJNS7_ILi1EEESI_SI_EEESC_SE_Li256ELb1ELb1ELb0ELb0EEENS1_19SingleTileSchedulerILb1ELb0ELb1ELi128EEEEEEEEEvNT_6ParamsE)
        /*0230*/ 	.word	0x00000000


	//----- nvinfo : EIATTR_MIN_STACK_SIZE
	.align		4
.L_104:
        /*0234*/ 	.byte	0x04, 0x12
        /*0236*/ 	.short	(.L_106 - .L_105)
	.align		4
.L_105:
        /*0238*/ 	.word	index@(_ZN7cutlass13device_kernelIN5flash19enable_sm80_to_sm89INS1_16FlashAttnFwdSm80INS1_25CollectiveMainloopFwdSm80ILi8ELi1ELb0EN4cute5tupleIJNS5_1CILi128EEENS7_ILi48EEENS7_ILi256EEEEEELi256ENS_6half_tEfNS_4arch4Sm80ELb0ELb0ELb0ELb1ELb0ELb1ELb1ELb0EEENS1_21CollectiveEpilogueFwdINS6_IJS8_SA_S9_EEENS6_IJNS7_ILi1EEESI_SI_EEESC_SE_Li256ELb1ELb1ELb0ELb0EEENS1_19SingleTileSchedulerILb1ELb0ELb1ELi128EEEEEEEEEvNT_6ParamsE)
        /*023c*/ 	.word	0x00000000


	//----- nvinfo : EIATTR_MIN_STACK_SIZE
	.align		4
.L_106:
        /*0240*/ 	.byte	0x04, 0x12
        /*0242*/ 	.short	(.L_108 - .L_107)
	.align		4
.L_107:
        /*0244*/ 	.word	index@(_ZN7cutlass13device_kernelIN5flash19enable_sm80_to_sm89INS1_16FlashAttnFwdSm80INS1_25CollectiveMainloopFwdSm80ILi8ELi1ELb0EN4cute5tupleIJNS5_1CILi128EEENS7_ILi64EEENS7_ILi256EEEEEELi256ENS_6half_tEfNS_4arch4Sm80ELb0ELb1ELb0ELb0ELb0ELb0ELb1ELb0EEENS1_21CollectiveEpilogueFwdINS6_IJS8_SA_S9_EEENS6_IJNS7_ILi1EEESI_SI_EEESC_SE_Li256ELb0ELb1ELb0ELb0EEENS1_19SingleTileSchedulerILb0ELb0ELb1ELi128EEEEEEEEEvNT_6ParamsE)
        /*0248*/ 	.word	0x00000000


	//----- nvinfo : EIATTR_MIN_STACK_SIZE
	.align		4
.L_108:
        /*024c*/ 	.byte	0x04, 0x12
        /*024e*/ 	.short	(.L_110 - .L_109)
	.align		4
.L_109:
        /*0250*/ 	.word	index@(_ZN7cutlass13device_kernelIN5flash19enable_sm80_to_sm89INS1_16FlashAttnFwdSm80INS1_25CollectiveMainloopFwdSm80ILi8ELi1ELb0EN4cute5tupleIJNS5_1CILi128EEENS7_ILi64EEENS7_ILi256EEEEEELi256ENS_6half_tEfNS_4arch4Sm80ELb0ELb1ELb0ELb1ELb0ELb0ELb1ELb0EEENS1_21CollectiveEpilogueFwdINS6_IJS8_SA_S9_EEENS6_IJNS7_ILi1EEESI_SI_EEESC_SE_Li256ELb1ELb1ELb0ELb0EEENS1_19SingleTileSchedulerILb1ELb0ELb1ELi128EEEEEEEEEvNT_6ParamsE)
        /*0254*/ 	.word	0x00000000


	//----- nvinfo : EIATTR_MIN_STACK_SIZE
	.align		4
.L_110:
        /*0258*/ 	.byte	0x04, 0x12
        /*025a*/ 	.short	(.L_112 - .L_111)
	.align		4
.L_111:
        /*025c*/ 	.word	index@(_ZN7cutlass13device_kernelIN5flash19enable_sm80_to_sm89INS1_16FlashAttnFwdSm80INS1_25CollectiveMainloopFwdSm80ILi8ELi1ELb0EN4cute5tupleIJNS5_1CILi128EEENS7_ILi48EEENS7_ILi256EEEEEELi256ENS_6half_tEfNS_4arch4Sm80ELb0ELb1ELb0ELb1ELb0ELb1ELb1ELb0EEENS1_21CollectiveEpilogueFwdINS6_IJS8_SA_S9_EEENS6_IJNS7_ILi1EEESI_SI_EEESC_SE_Li256ELb1ELb1ELb0ELb0EEENS1_19SingleTileSchedulerILb1ELb0ELb1ELi128EEEEEEEEEvNT_6ParamsE)
        /*0260*/ 	.word	0x00000000


	//----- nvinfo : EIATTR_MIN_STACK_SIZE
	.align		4
.L_112:
        /*0264*/ 	.byte	0x04, 0x12
        /*0266*/ 	.short	(.L_114 - .L_113)
	.align		4
.L_113:
        /*0268*/ 	.word	index@(_ZN7cutlass13device_kernelIN5flash19enable_sm80_to_sm89INS1_16FlashAttnFwdSm80INS1_25CollectiveMainloopFwdSm80ILi8ELi1ELb0EN4cute5tupleIJNS5_1CILi128EEENS7_ILi96EEENS7_ILi256EEEEEELi256ENS_6half_tEfNS_4arch4Sm80ELb1ELb0ELb0ELb0ELb0ELb0ELb1ELb0EEENS1_21CollectiveEpilogueFwdINS6_IJS8_SA_S9_EEENS6_IJNS7_ILi1EEESI_SI_EEESC_SE_Li256ELb0ELb1ELb0ELb0EEENS1_30DynamicPersistentTileSchedulerILi256ELi256ELb0ELb1ELb0EEEEEEEEEvNT_6ParamsE)
        /*026c*/ 	.word	0x00000000


	//----- nvinfo : EIATTR_MIN_STACK_SIZE
	.align		4
.L_114:
        /*0270*/ 	.byte	0x04, 0x12
        /*0272*/ 	.short	(.L_116 - .L_115)
	.align		4
.L_115:
        /*0274*/ 	.word	index@(_ZN7cutlass13device_kernelIN5flash19enable_sm80_to_sm89INS1_16FlashAttnFwdSm80INS1_25CollectiveMainloopFwdSm80ILi8ELi1ELb0EN4cute5tupleIJNS5_1CILi128EEENS7_ILi96EEENS7_ILi256EEEEEELi256ENS_6half_tEfNS_4arch4Sm80ELb1ELb0ELb0ELb1ELb0ELb0ELb1ELb0EEENS1_21CollectiveEpilogueFwdINS6_IJS8_SA_S9_EEENS6_IJNS7_ILi1EEESI_SI_EEESC_SE_Li256ELb1ELb1ELb0ELb0EEENS1_19SingleTileSchedulerILb1ELb0ELb1ELi128EEEEEEEEEvNT_6ParamsE)
        /*0278*/ 	.word	0x00000000


	//----- nvinfo : EIATTR_MIN_STACK_SIZE
	.align		4
.L_116:
        /*027c*/ 	.byte	0x04, 0x12
        /*027e*/ 	.short	(.L_118 - .L_117)
	.align		4
.L_117:
        /*0280*/ 	.word	index@(_ZN7cutlass13device_kernelIN5flash19enable_sm80_to_sm89INS1_16FlashAttnFwdSm80INS1_25CollectiveMainloopFwdSm80ILi8ELi1ELb0EN4cute5tupleIJNS5_1CILi128EEENS7_ILi48EEENS7_ILi256EEEEEELi256ENS_6half_tEfNS_4arch4Sm80ELb1ELb0ELb0ELb1ELb0ELb1ELb1ELb0EEENS1_21CollectiveEpilogueFwdINS6_IJS8_SA_S9_EEENS6_IJNS7_ILi1EEESI_SI_EEESC_SE_Li256ELb1ELb1ELb0ELb0EEENS1_19SingleTileSchedulerILb1ELb0ELb1ELi128EEEEEEEEEvNT_6ParamsE)
        /*0284*/ 	.word	0x00000000
.L_118:


//--------------------- .nv.compat                --------------------------
	.section	.nv.compat,"",@"SHT_CUDA_COMPAT_INFO"
	.align	4
        /*0000*/ 	.byte	0x02, 0x09, 0x01, 0x00, 0x02, 0x02, 0x01, 0x00, 0x02, 0x05, 0x05, 0x00, 0x03, 0x07, 0x01, 0x01
        /*0010*/ 	.byte	0x02, 0x03, 0x00, 0x00, 0x02, 0x06, 0x01, 0x00, 0x04, 0x0b, 0x08, 0x00, 0x00, 0x00, 0x00, 0x00
        /*0020*/ 	.byte	0x00, 0x00, 0x00, 0x00


//--------------------- .nv.info._ZN7cutlass13device_kernelIN5flash19enable_sm80_to_sm89INS1_16FlashAttnFwdSm80INS1_25CollectiveMainloopFwdSm80ILi8ELi1ELb1EN4cute5tupleIJNS5_1CILi128EEENS7_ILi64EEENS7_ILi256EEEEEELi256ENS_6half_tEfNS_4arch4Sm80ELb0ELb0ELb0ELb0ELb0ELb0ELb1ELb0EEENS1_21CollectiveEpilogueFwdINS6_IJS8_SA_S9_EEENS6_IJNS7_ILi1EEESI_SI_EEESC_SE_Li256ELb0ELb1ELb0ELb0EEENS1_19SingleTileSchedulerILb0ELb0ELb1ELi128EEEEEEEEEvNT_6ParamsE --------------------------
	.section	.nv.info._ZN7cutlass13device_kernelIN5flash19enable_sm80_to_sm89INS1_16FlashAttnFwdSm80INS1_25CollectiveMainloopFwdSm80ILi8ELi1ELb1EN4cute5tupleIJNS5_1CILi128EEENS7_ILi64EEENS7_ILi256EEEEEELi256ENS_6half_tEfNS_4arch4Sm80ELb0ELb0ELb0ELb0ELb0ELb0ELb1ELb0EEENS1_21CollectiveEpilogueFwdINS6_IJS8_SA_S9_EEENS6_IJNS7_ILi1EEESI_SI_EEESC_SE_Li256ELb0ELb1ELb0ELb0EEENS1_19SingleTileSchedulerILb0ELb0ELb1ELi128EEEEEEEEEvNT_6ParamsE,"",@"SHT_CUDA_INFO"
	.sectionflags	@""
	.align	4


	//----- nvinfo : EIATTR_CUDA_API_VERSION
	.align		4
        /*0000*/ 	.byte	0x04, 0x37
        /*0002*/ 	.short	(.L_120 - .L_119)
.L_119:
        /*0004*/ 	.word	0x00000082


	//----- nvinfo : EIATTR_KPARAM_INFO
	.align		4
.L_120:
        /*0008*/ 	.byte	0x04, 0x17
        /*000a*/ 	.short	(.L_122 - .L_121)
.L_121:
        /*000c*/ 	.word	0x00000000
        /*0010*/ 	.short	0x0000
        /*0012*/ 	.short	0x0000
        /*0014*/ 	.byte	0x00, 0xf0, 0x61, 0x10


	//----- nvinfo : EIATTR_SPARSE_MMA_MASK
	.align		4
.L_122:
        /*0018*/ 	.byte	0x03, 0x50
        /*001a*/ 	.short	0x0000


	//----- nvinfo : EIATTR_MAXREG_COUNT
	.align		4
        /*001c*/ 	.byte	0x03, 0x1b
        /*001e*/ 	.short	0x00ff


	//----- nvinfo : EIATTR_MERCURY_ISA_VERSION
	.align		4
        /*0020*/ 	.byte	0x03, 0x5f
        /*0022*/ 	.short	0x0101


	//----- nvinfo : EIATTR_EXIT_INSTR_OFFSETS
	.align		4
        /*0024*/ 	.byte	0x04, 0x1c
        /*0026*/ 	.short	(.L_124 - .L_123)


	//   ....[0]....
.L_123:
        /*0028*/ 	.word	0x00000010


	//----- nvinfo : EIATTR_MAX_THREADS
	.align		4
.L_124:
        /*002c*/ 	.byte	0x04, 0x05
        /*002e*/ 	.short	(.L_126 - .L_125)
.L_125:
        /*0030*/ 	.word	0x00000100
        /*0034*/ 	.word	0x00000001
        /*0038*/ 	.word	0x00000001


	//----- nvinfo : EIATTR_CBANK_PARAM_SIZE
	.align		4
.L_126:
        /*003c*/ 	.byte	0x03, 0x19
        /*003e*/ 	.short	0x0418


	//----- nvinfo : EIATTR_PARAM_CBANK
	.align		4
        /*0040*/ 	.byte	0x04, 0x0a
        /*0042*/ 	.short	(.L_128 - .L_127)
	.align		4
.L_127:
        /*0044*/ 	.word	index@(.nv.constant0._ZN7cutlass13device_kernelIN5flash19enable_sm80_to_sm89INS1_16FlashAttnFwdSm80INS1_25CollectiveMainloopFwdSm80ILi8ELi1ELb1EN4cute5tupleIJNS5_1CILi128EEENS7_ILi64EEENS7_ILi256EEEEEELi256ENS_6half_tEfNS_4arch4Sm80ELb0ELb0ELb0ELb0ELb0ELb0ELb1ELb0EEENS1_21CollectiveEpilogueFwdINS6_IJS8_SA_S9_EEENS6_IJNS7_ILi1EEESI_SI_EEESC_SE_Li256ELb0ELb1ELb0ELb0EEENS1_19SingleTileSchedulerILb0ELb0ELb1ELi128EEEEEEEEEvNT_6ParamsE)
        /*0048*/ 	.short	0x0210
        /*004a*/ 	.short	0x0418


	//----- nvinfo : EIATTR_SW_WAR
	.align		4
.L_128:
        /*004c*/ 	.byte	0x04, 0x36
        /*004e*/ 	.short	(.L_130 - .L_129)
.L_129:
        /*0050*/ 	.word	0x00000008
.L_130:


//--------------------- .nv.info._ZN7cutlass13device_kernelIN5flash19enable_sm80_to_sm89INS1_16FlashAttnFwdSm80INS1_25CollectiveMainloopFwdSm80ILi8ELi1ELb1EN4cute5tupleIJNS5_1CILi128EEENS7_ILi64EEENS7_ILi256EEEEEELi256ENS_6half_tEfNS_4arch4Sm80ELb0ELb0ELb0ELb1ELb0ELb0ELb1ELb0EEENS1_21CollectiveEpilogueFwdINS6_IJS8_SA_S9_EEENS6_IJNS7_ILi1EEESI_SI_EEESC_SE_Li256ELb1ELb1ELb0ELb0EEENS1_19SingleTileSchedulerILb1ELb0ELb1ELi128EEEEEEEEEvNT_6ParamsE --------------------------
	.section	.nv.info._ZN7cutlass13device_kernelIN5flash19enable_sm80_to_sm89INS1_16FlashAttnFwdSm80INS1_25CollectiveMainloopFwdSm80ILi8ELi1ELb1EN4cute5tupleIJNS5_1CILi128EEENS7_ILi64EEENS7_ILi256EEEEEELi256ENS_6half_tEfNS_4arch4Sm80ELb0ELb0ELb0ELb1ELb0ELb0ELb1ELb0EEENS1_21CollectiveEpilogueFwdINS6_IJS8_SA_S9_EEENS6_IJNS7_ILi1EEESI_SI_EEESC_SE_Li256ELb1ELb1ELb0ELb0EEENS1_19SingleTileSchedulerILb1ELb0ELb1ELi128EEEEEEEEEvNT_6ParamsE,"",@"SHT_CUDA_INFO"
	.sectionflags	@""
	.align	4


	//----- nvinfo : EIATTR_CUDA_API_VERSION
	.align		4
        /*0000*/ 	.byte	0x04, 0x37
        /*0002*/ 	.short	(.L_132 - .L_131)
.L_131:
        /*0004*/ 	.word	0x00000082


	//----- nvinfo : EIATTR_KPARAM_INFO
	.align		4
.L_132:
        /*0008*/ 	.byte	0x04, 0x17
        /*000a*/ 	.short	(.L_134 - .L_133)
.L_133:
        /*000c*/ 	.word	0x00000000
        /*0010*/ 	.short	0x0000
        /*0012*/ 	.short	0x0000
        /*0014*/ 	.byte	0x00, 0xf0, 0x61, 0x10


	//----- nvinfo : EIATTR_SPARSE_MMA_MASK
	.align		4
.L_134:
        /*0018*/ 	.byte	0x03, 0x50
        /*001a*/ 	.short	0x0000


	//----- nvinfo : EIATTR_MAXREG_COUNT
	.align		4
        /*001c*/ 	.byte	0x03, 0x1b
        /*001e*/ 	.short	0x00ff


	//----- nvinfo : EIATTR_MERCURY_ISA_VERSION
	.align		4
        /*0020*/ 	.byte	0x03, 0x5f
        /*0022*/ 	.short	0x0101


	//----- nvinfo : EIATTR_EXIT_INSTR_OFFSETS
	.align		4
        /*0024*/ 	.byte	0x04, 0x1c
        /*0026*/ 	.short	(.L_136 - .L_135)


	//   ....[0]....
.L_135:
        /*0028*/ 	.word	0x00000010


	//----- nvinfo : EIATTR_MAX_THREADS
	.align		4
.L_136:
        /*002c*/ 	.byte	0x04, 0x05
        /*002e*/ 	.short	(.L_138 - .L_137)
.L_137:
        /*0030*/ 	.word	0x00000100
        /*0034*/ 	.word	0x00000001
        /*0038*/ 	.word	0x00000001


	//----- nvinfo : EIATTR_CBANK_PARAM_SIZE
	.align		4
.L_138:
        /*003c*/ 	.byte	0x03, 0x19
        /*003e*/ 	.short	0x0418


	//----- nvinfo : EIATTR_PARAM_CBANK
	.align		4
        /*0040*/ 	.byte	0x04, 0x0a
        /*0042*/ 	.short	(.L_140 - .L_139)
	.align		4
.L_139:
        /*0044*/ 	.word	index@(.nv.constant0._ZN7cutlass13device_kernelIN5flash19enable_sm80_to_sm89INS1_16FlashAttnFwdSm80INS1_25CollectiveMainloopFwdSm80ILi8ELi1ELb1EN4cute5tupleIJNS5_1CILi128EEENS7_ILi64EEENS7_ILi256EEEEEELi256ENS_6half_tEfNS_4arch4Sm80ELb0ELb0ELb0ELb1ELb0ELb0ELb1ELb0EEENS1_21CollectiveEpilogueFwdINS6_IJS8_SA_S9_EEENS6_IJNS7_ILi1EEESI_SI_EEESC_SE_Li256ELb1ELb1ELb0ELb0EEENS1_19SingleTileSchedulerILb1ELb0ELb1ELi128EEEEEEEEEvNT_6ParamsE)
        /*0048*/ 	.short	0x0210
        /*004a*/ 	.short	0x0418


	//----- nvinfo : EIATTR_SW_WAR
	.align		4
.L_140:
        /*004c*/ 	.byte	0x04, 0x36
        /*004e*/ 	.short	(.L_142 - .L_141)
.L_141:
        /*0050*/ 	.word	0x00000008
.L_142:


//--------------------- .nv.info._ZN7cutlass13device_kernelIN5flash19enable_sm80_to_sm89INS1_16FlashAttnFwdSm80INS1_25CollectiveMainloopFwdSm80ILi8ELi1ELb0EN4cute5tupleIJNS5_1CILi128EEENS7_ILi32EEENS7_ILi256EEEEEELi256ENS_6half_tEfNS_4arch4Sm80ELb0ELb0ELb0ELb1ELb0ELb1ELb1ELb0EEENS1_21CollectiveEpilogueFwdINS6_IJS8_SA_S9_EEENS6_IJNS7_ILi1EEESI_SI_EEESC_SE_Li256ELb1ELb1ELb0ELb0EEENS1_19SingleTileSchedulerILb1ELb0ELb1ELi128EEEEEEEEEvNT_6ParamsE --------------------------
	.section	.nv.info._ZN7cutlass13device_kernelIN5flash19enable_sm80_to_sm89INS1_16FlashAttnFwdSm80INS1_25CollectiveMainloopFwdSm80ILi8ELi1ELb0EN4cute5tupleIJNS5_1CILi128EEENS7_ILi32EEENS7_ILi256EEEEEELi256ENS_6half_tEfNS_4arch4Sm80ELb0ELb0ELb0ELb1ELb0ELb1ELb1ELb0EEENS1_21CollectiveEpilogueFwdINS6_IJS8_SA_S9_EEENS6_IJNS7_ILi1EEESI_SI_EEESC_SE_Li256ELb1ELb1ELb0ELb0EEENS1_19SingleTileSchedulerILb1ELb0ELb1ELi128EEEEEEEEEvNT_6ParamsE,"",@"SHT_CUDA_INFO"
	.sectionflags	@""
	.align	4


	//----- nvinfo : EIATTR_CUDA_API_VERSION
	.align		4
        /*0000*/ 	.byte	0x04, 0x37
        /*0002*/ 	.short	(.L_144 - .L_143)
.L_143:
        /*0004*/ 	.word	0x00000082


	//----- nvinfo : EIATTR_KPARAM_INFO
	.align		4
.L_144:
        /*0008*/ 	.byte	0x04, 0x17
        /*000a*/ 	.short	(.L_146 - .L_145)
.L_145:
        /*000c*/ 	.word	0x00000000
        /*0010*/ 	.short	0x0000
        /*0012*/ 	.short	0x0000
        /*0014*/ 	.byte	0x00, 0xf0, 0x61, 0x10


	//----- nvinfo : EIATTR_SPARSE_MMA_MASK
	.align		4
.L_146:
        /*0018*/ 	.byte	0x03, 0x50
        /*001a*/ 	.short	0x0000


	//----- nvinfo : EIATTR_MAXREG_COUNT
	.align		4
        /*001c*/ 	.byte	0x03, 0x1b
        /*001e*/ 	.short	0x00ff


	//----- nvinfo : EIATTR_MERCURY_ISA_VERSION
	.align		4
        /*0020*/ 	.byte	0x03, 0x5f
        /*0022*/ 	.short	0x0101


	//----- nvinfo : EIATTR_EXIT_INSTR_OFFSETS
	.align		4
        /*0024*/ 	.byte	0x04, 0x1c
        /*0026*/ 	.short	(.L_148 - .L_147)


	//   ....[0]....
.L_147:
        /*0028*/ 	.word	0x00000010


	//----- nvinfo : EIATTR_MAX_THREADS
	.align		4
.L_148:
        /*002c*/ 	.byte	0x04, 0x05
        /*002e*/ 	.short	(.L_150 - .L_149)
.L_149:
        /*0030*/ 	.word	0x00000100
        /*0034*/ 	.word	0x00000001
        /*0038*/ 	.word	0x00000001


	//----- nvinfo : EIATTR_CBANK_PARAM_SIZE
	.align		4
.L_150:
        /*003c*/ 	.byte	0x03, 0x19
        /*003e*/ 	.short	0x0418


	//----- nvinfo : EIATTR_PARAM_CBANK
	.align		4
        /*0040*/ 	.byte	0x04, 0x0a
        /*0042*/ 	.short	(.L_152 - .L_151)
	.align		4
.L_151:
        /*0044*/ 	.word	index@(.nv.constant0._ZN7cutlass13device_kernelIN5flash19enable_sm80_to_sm89INS1_16FlashAttnFwdSm80INS1_25CollectiveMainloopFwdSm80ILi8ELi1ELb0EN4cute5tupleIJNS5_1CILi128EEENS7_ILi32EEENS7_ILi256EEEEEELi256ENS_6half_tEfNS_4arch4Sm80ELb0ELb0ELb0ELb1ELb0ELb1ELb1ELb0EEENS1_21CollectiveEpilogueFwdINS6_IJS8_SA_S9_EEENS6_IJNS7_ILi1EEESI_SI_EEESC_SE_Li256ELb1ELb1ELb0ELb0EEENS1_19SingleTileSchedulerILb1ELb0ELb1ELi128EEEEEEEEEvNT_6ParamsE)
        /*0048*/ 	.short	0x0210
        /*004a*/ 	.short	0x0418


	//----- nvinfo : EIATTR_SW_WAR
	.align		4
.L_152:
        /*004c*/ 	.byte	0x04, 0x36
        /*004e*/ 	.short	(.L_154 - .L_153)
.L_153:
        /*0050*/ 	.word	0x00000008
.L_154:


//--------------------- .nv.info._ZN7cutlass13device_kernelIN5flash19enable_sm80_to_sm89INS1_16FlashAttnFwdSm80INS1_25CollectiveMainloopFwdSm80ILi8ELi1ELb1EN4cute5tupleIJNS5_1CILi128EEENS7_ILi48EEENS7_ILi256EEEEEELi256ENS_6half_tEfNS_4arch4Sm80ELb0ELb1ELb0ELb0ELb0ELb0ELb1ELb0EEENS1_21CollectiveEpilogueFwdINS6_IJS8_SA_S9_EEENS6_IJNS7_ILi1EEESI_SI_EEESC_SE_Li256ELb0ELb1ELb0ELb0EEENS1_19SingleTileSchedulerILb0ELb0ELb1ELi128EEEEEEEEEvNT_6ParamsE --------------------------
	.section	.nv.info._ZN7cutlass13device_kernelIN5flash19enable_sm80_to_sm89INS1_16FlashAttnFwdSm80INS1_25CollectiveMainloopFwdSm80ILi8ELi1ELb1EN4cute5tupleIJNS5_1CILi128EEENS7_ILi48EEENS7_ILi256EEEEEELi256ENS_6half_tEfNS_4arch4Sm80ELb0ELb1ELb0ELb0ELb0ELb0ELb1ELb0EEENS1_21CollectiveEpilogueFwdINS6_IJS8_SA_S9_EEENS6_IJNS7_ILi1EEESI_SI_EEESC_SE_Li256ELb0ELb1ELb0ELb0EEENS1_19SingleTileSchedulerILb0ELb0ELb1ELi128EEEEEEEEEvNT_6ParamsE,"",@"SHT_CUDA_INFO"
	.sectionflags	@""
	.align	4


	//----- nvinfo : EIATTR_CUDA_API_VERSION
	.align		4
        /*0000*/ 	.byte	0x04, 0x37
        /*0002*/ 	.short	(.L_156 - .L_155)
.L_155:
        /*0004*/ 	.word	0x00000082


	//----- nvinfo : EIATTR_KPARAM_INFO
	.align		4
.L_156:
        /*0008*/ 	.byte	0x04, 0x17
        /*000a*/ 	.short	(.L_158 - .L_157)
.L_157:
        /*000c*/ 	.word	0x00000000
        /*0010*/ 	.short	0x0000
        /*0012*/ 	.short	0x0000
        /*0014*/ 	.byte	0x00, 0xf0, 0x61, 0x10


	//----- nvinfo : EIATTR_SPARSE_MMA_MASK
	.align		4
.L_158:
        /*0018*/ 	.byte	0x03, 0x50
        /*001a*/ 	.short	0x0000


	//----- nvinfo : EIATTR_MAXREG_COUNT
	.align		4
        /*001c*/ 	.byte	0x03, 0x1b
        /*001e*/ 	.short	0x00ff


	//----- nvinfo : EIATTR_MERCURY_ISA_VERSION
	.align		4
        /*0020*/ 	.byte	0x03, 0x5f
        /*0022*/ 	.short	0x0101


	//----- nvinfo : EIATTR_EXIT_INSTR_OFFSETS
	.align		4
        /*0024*/ 	.byte	0x04, 0x1c
        /*0026*/ 	.short	(.L_160 - .L_159)


	//   ....[0]....
.L_159:
        /*0028*/ 	.word	0x00000010


	//----- nvinfo : EIATTR_MAX_THREADS
	.align		4
.L_160:
        /*002c*/ 	.byte	0x04, 0x05
        /*002e*/ 	.short	(.L_162 - .L_161)
.L_161:
        /*0030*/ 	.word	0x00000100
        /*0034*/ 	.word	0x00000001
        /*0038*/ 	.word	0x00000001


	//----- nvinfo : EIATTR_CBANK_PARAM_SIZE
	.align		4
.L_162:
        /*003c*/ 	.byte	0x03, 0x19
        /*003e*/ 	.short	0x0418


	//----- nvinfo : EIATTR_PARAM_CBANK
	.align		4
        /*0040*/ 	.byte	0x04, 0x0a
        /*0042*/ 	.short	(.L_164 - .L_163)
	.align		4
.L_163:
        /*0044*/ 	.word	index@(.nv.constant0._ZN7cutlass13device_kernelIN5flash19enable_sm80_to_sm89INS1_16FlashAttnFwdSm80INS1_25CollectiveMainloopFwdSm80ILi8ELi1ELb1EN4cute5tupleIJNS5_1CILi128EEENS7_ILi48EEENS7_ILi256EEEEEELi256ENS_6half_tEfNS_4arch4Sm80ELb0ELb1ELb0ELb0ELb0ELb0ELb1ELb0EEENS1_21CollectiveEpilogueFwdINS6_IJS8_SA_S9_EEENS6_IJNS7_ILi1EEESI_SI_EEESC_SE_Li256ELb0ELb1ELb0ELb0EEENS1_19SingleTileSchedulerILb0ELb0ELb1ELi128EEEEEEEEEvNT_6ParamsE)
        /*0048*/ 	.short	0x0210
        /*004a*/ 	.short	0x0418


	//----- nvinfo : EIATTR_SW_WAR
	.align		4
.L_164:
        /*004c*/ 	.byte	0x04, 0x36
        /*004e*/ 	.short	(.L_166 - .L_165)
.L_165:
        /*0050*/ 	.word	0x00000008
.L_166:


//--------------------- .nv.info._ZN7cutlass13device_kernelIN5flash19enable_sm80_to_sm89INS1_16FlashAttnFwdSm80INS1_25CollectiveMainloopFwdSm80ILi8ELi1ELb1EN4cute5tupleIJNS5_1CILi128EEENS7_ILi48EEENS7_ILi256EEEEEELi256ENS_6half_tEfNS_4arch4Sm80ELb0ELb1ELb0ELb1ELb0ELb0ELb1ELb0EEENS1_21CollectiveEpilogueFwdINS6_IJS8_SA_S9_EEENS6_IJNS7_ILi1EEESI_SI_EEESC_SE_Li256ELb1ELb1ELb0ELb0EEENS1_19SingleTileSchedulerILb1ELb0ELb1ELi128EEEEEEEEEvNT_6ParamsE --------------------------
	.section	.nv.info._ZN7cutlass13device_kernelIN5flash19enable_sm80_to_sm89INS1_16FlashAttnFwdSm80INS1_25CollectiveMainloopFwdSm80ILi8ELi1ELb1EN4cute5tupleIJNS5_1CILi128EEENS7_ILi48EEENS7_ILi256EEEEEELi256ENS_6half_tEfNS_4arch4Sm80ELb0ELb1ELb0ELb1ELb0ELb0ELb1ELb0EEENS1_21CollectiveEpilogueFwdINS6_IJS8_SA_S9_EEENS6_IJNS7_ILi1EEESI_SI_EEESC_SE_Li256ELb1ELb1ELb0ELb0EEENS1_19SingleTileSchedulerILb1ELb0ELb1ELi128EEEEEEEEEvNT_6ParamsE,"",@"SHT_CUDA_INFO"
	.sectionflags	@""
	.align	4


	//----- nvinfo : EIATTR_CUDA_API_VERSION
	.align		4
        /*0000*/ 	.byte	0x04, 0x37
        /*0002*/ 	.short	(.L_168 - .L_167)
.L_167:
        /*0004*/ 	.word	0x00000082


	//----- nvinfo : EIATTR_KPARAM_INFO
	.align		4
.L_168:
        /*0008*/ 	.byte	0x04, 0x17
        /*000a*/ 	.short	(.L_170 - .L_169)
.L_169:
        /*000c*/ 	.word	0x00000000
        /*0010*/ 	.short	0x0000
        /*0012*/ 	.short	0x0000
        /*0014*/ 	.byte	0x00, 0xf0, 0x61, 0x10


	//----- nvinfo : EIATTR_SPARSE_MMA_MASK
	.align		4
.L_170:
        /*0018*/ 	.byte	0x03, 0x50
        /*001a*/ 	.short	0x0000


	//----- nvinfo : EIATTR_MAXREG_COUNT
	.align		4
        /*001c*/ 	.byte	0x03, 0x1b
        /*001e*/ 	.short	0x00ff


	//----- nvinfo : EIATTR_MERCURY_ISA_VERSION
	.align		4
        /*0020*/ 	.byte	0x03, 0x5f
        /*0022*/ 	.short	0x0101


	//----- nvinfo : EIATTR_EXIT_INSTR_OFFSETS
	.align		4
        /*0024*/ 	.byte	0x04, 0x1c
        /*0026*/ 	.short	(.L_172 - .L_171)


	//   ....[0]....
.L_171:
        /*0028*/ 	.word	0x00000010


	//----- nvinfo : EIATTR_MAX_THREADS
	.align		4
.L_172:
        /*002c*/ 	.byte	0x04, 0x05
        /*002e*/ 	.short	(.L_174 - .L_173)
.L_173:
        /*0030*/ 	.word	0x00000100
        /*0034*/ 	.word	0x00000001
        /*0038*/ 	.word	0x00000001


	//----- nvinfo : EIATTR_CBANK_PARAM_SIZE
	.align		4
.L_174:
        /*003c*/ 	.byte	0x03, 0x19
        /*003e*/ 	.short	0x0418


	//----- nvinfo : EIATTR_PARAM_CBANK
	.align		4
        /*0040*/ 	.byte	0x04, 0x0a
        /*0042*/ 	.short	(.L_176 - .L_175)
	.align		4
.L_175:
        /*0044*/ 	.word	index@(.nv.constant0._ZN7cutlass13device_kernelIN5flash19enable_sm80_to_sm89INS1_16FlashAttnFwdSm80INS1_25CollectiveMainloopFwdSm80ILi8ELi1ELb1EN4cute5tupleIJNS5_1CILi128EEENS7_ILi48EEENS7_ILi256EEEEEELi256ENS_6half_tEfNS_4arch4Sm80ELb0ELb1ELb0ELb1ELb0ELb0ELb1ELb0EEENS1_21CollectiveEpilogueFwdINS6_IJS8_SA_S9_EEENS6_IJNS7_ILi1EEESI_SI_EEESC_SE_Li256ELb1ELb1ELb0ELb0EEENS1_19SingleTileSchedulerILb1ELb0ELb1ELi128EEEEEEEEEvNT_6ParamsE)
        /*0048*/ 	.short	0x0210
        /*004a*/ 	.short	0x0418


	//----- nvinfo : EIATTR_SW_WAR
	.align		4
.L_176:
        /*004c*/ 	.byte	0x04, 0x36
        /*004e*/ 	.short	(.L_178 - .L_177)
.L_177:
        /*0050*/ 	.word	0x00000008
.L_178:


//--------------------- .nv.info._ZN7cutlass13device_kernelIN5flash19enable_sm80_to_sm89INS1_16FlashAttnFwdSm80INS1_25CollectiveMainloopFwdSm80ILi8ELi1ELb0EN4cute5tupleIJNS5_1CILi128EEENS7_ILi32EEENS7_ILi256EEEEEELi256ENS_6half_tEfNS_4arch4Sm80ELb0ELb1ELb0ELb1ELb0ELb1ELb1ELb0EEENS1_21CollectiveEpilogueFwdINS6_IJS8_SA_S9_EEENS6_IJNS7_ILi1EEESI_SI_EEESC_SE_Li256ELb1ELb1ELb0ELb0EEENS1_19SingleTileSchedulerILb1ELb0ELb1ELi128EEEEEEEEEvNT_6ParamsE --------------------------
	.section	.nv.info._ZN7cutlass13device_kernelIN5flash19enable_sm80_to_sm89INS1_16FlashAttnFwdSm80INS1_25CollectiveMainloopFwdSm80ILi8ELi1ELb0EN4cute5tupleIJNS5_1CILi128EEENS7_ILi32EEENS7_ILi256EEEEEELi256ENS_6half_tEfNS_4arch4Sm80ELb0ELb1ELb0ELb1ELb0ELb1ELb1ELb0EEENS1_21CollectiveEpilogueFwdINS6_IJS8_SA_S9_EEENS6_IJNS7_ILi1EEESI_SI_EEESC_SE_Li256ELb1ELb1ELb0ELb0EEENS1_19SingleTileSchedulerILb1ELb0ELb1ELi128EEEEEEEEEvNT_6ParamsE,"",@"SHT_CUDA_INFO"
	.sectionflags	@""
	.align	4


	//----- nvinfo : EIATTR_CUDA_API_VERSION
	.align		4
        /*0000*/ 	.byte	0x04, 0x37
        /*0002*/ 	.short	(.L_180 - .L_179)
.L_179:
        /*0004*/ 	.word	0x00000082


	//----- nvinfo : EIATTR_KPARAM_INFO
	.align		4
.L_180:
        /*0008*/ 	.byte	0x04, 0x17
        /*000a*/ 	.short	(.L_182 - .L_181)
.L_181:
        /*000c*/ 	.word	0x00000000
        /*0010*/ 	.short	0x0000
        /*0012*/ 	.short	0x0000
        /*0014*/ 	.byte	0x00, 0xf0, 0x61, 0x10


	//----- nvinfo : EIATTR_SPARSE_MMA_MASK
	.align		4
.L_182:
        /*0018*/ 	.byte	0x03, 0x50
        /*001a*/ 	.short	0x0000


	//----- nvinfo : EIATTR_MAXREG_COUNT
	.align		4
        /*001c*/ 	.byte	0x03, 0x1b
        /*001e*/ 	.short	0x00ff


	//----- nvinfo : EIATTR_MERCURY_ISA_VERSION
	.align		4
        /*0020*/ 	.byte	0x03, 0x5f
        /*0022*/ 	.short	0x0101


	//----- nvinfo : EIATTR_EXIT_INSTR_OFFSETS
	.align		4
        /*0024*/ 	.byte	0x04, 0x1c
        /*0026*/ 	.short	(.L_184 - .L_183)


	//   ....[0]....
.L_183:
        /*0028*/ 	.word	0x00000010


	//----- nvinfo : EIATTR_MAX_THREADS
	.align		4
.L_184:
        /*002c*/ 	.byte	0x04, 0x05
        /*002e*/ 	.short	(.L_186 - .L_185)
.L_185:
        /*0030*/ 	.word	0x00000100
        /*0034*/ 	.word	0x00000001
        /*0038*/ 	.word	0x00000001


	//----- nvinfo : EIATTR_CBANK_PARAM_SIZE
	.align		4
.L_186:
        /*003c*/ 	.byte	0x03, 0x19
        /*003e*/ 	.short	0x0418


	//----- nvinfo : EIATTR_PARAM_CBANK
	.align		4
        /*0040*/ 	.byte	0x04, 0x0a
        /*0042*/ 	.short	(.L_188 - .L_187)
	.align		4
.L_187:
        /*0044*/ 	.word	index@(.nv.constant0._ZN7cutlass13device_kernelIN5flash19enable_sm80_to_sm89INS1_16FlashAttnFwdSm80INS1_25CollectiveMainloopFwdSm80ILi8ELi1ELb0EN4cute5tupleIJNS5_1CILi128EEENS7_ILi32EEENS7_ILi256EEEEEELi256ENS_6half_tEfNS_4arch4Sm80ELb0ELb1ELb0ELb1ELb0ELb1ELb1ELb0EEENS1_21CollectiveEpilogueFwdINS6_IJS8_SA_S9_EEENS6_IJNS7_ILi1EEESI_SI_EEESC_SE_Li256ELb1ELb1ELb0ELb0EEENS1_19SingleTileSchedulerILb1ELb0ELb1ELi128EEEEEEEEEvNT_6ParamsE)
        /*0048*/ 	.short	0x0210
        /*004a*/ 	.short	0x0418


	//----- nvinfo : EIATTR_SW_WAR
	.align		4
.L_188:
        /*004c*/ 	.byte	0x04, 0x36
        /*004e*/ 	.short	(.L_190 - .L_189)
.L_189:
        /*0050*/ 	.word	0x00000008
.L_190:


//--------------------- .nv.info._ZN7cutlass13device_kernelIN5flash19enable_sm80_to_sm89INS1_16FlashAttnFwdSm80INS1_25CollectiveMainloopFwdSm80ILi8ELi1ELb1EN4cute5tupleIJNS5_1CILi128EEENS7_ILi64EEENS7_ILi256EEEEEELi256ENS_6half_tEfNS_4arch4Sm80ELb1ELb0ELb0ELb0ELb0ELb0ELb1ELb0EEENS1_21CollectiveEpilogueFwdINS6_IJS8_SA_S9_EEENS6_IJNS7_ILi1EEESI_SI_EEESC_SE_Li256ELb0ELb1ELb0ELb0EEENS1_30DynamicPersistentTileSchedulerILi256ELi256ELb0ELb1ELb0EEEEEEEEEvNT_6ParamsE --------------------------
	.section	.nv.info._ZN7cutlass13device_kernelIN5flash19enable_sm80_to_sm89INS1_16FlashAttnFwdSm80INS1_25CollectiveMainloopFwdSm80ILi8ELi1ELb1EN4cute5tupleIJNS5_1CILi128EEENS7_ILi64EEENS7_ILi256EEEEEELi256ENS_6half_tEfNS_4arch4Sm80ELb1ELb0ELb0ELb0ELb0ELb0ELb1ELb0EEENS1_21CollectiveEpilogueFwdINS6_IJS8_SA_S9_EEENS6_IJNS7_ILi1EEESI_SI_EEESC_SE_Li256ELb0ELb1ELb0ELb0EEENS1_30DynamicPersistentTileSchedulerILi256ELi256ELb0ELb1ELb0EEEEEEEEEvNT_6ParamsE,"",@"SHT_CUDA_INFO"
	.sectionflags	@""
	.align	4


	//----- nvinfo : EIATTR_CUDA_API_VERSION
	.align		4
        /*0000*/ 	.byte	0x04, 0x37
        /*0002*/ 	.short	(.L_192 - .L_191)
.L_191:
        /*0004*/ 	.word	0x00000082


	//----- nvinfo : EIATTR_KPARAM_INFO
	.align		4
.L_192:
        /*0008*/ 	.byte	0x04, 0x17
        /*000a*/ 	.short	(.L_194 - .L_193)
.L_193:
        /*000c*/ 	.word	0x00000000
        /*0010*/ 	.short	0x0000
        /*0012*/ 	.short	0x0000
        /*0014*/ 	.byte	0x00, 0xf0, 0xa1, 0x10


	//----- nvinfo : EIATTR_SPARSE_MMA_MASK
	.align		4
.L_194:
        /*0018*/ 	.byte	0x03, 0x50
        /*001a*/ 	.short	0x0000


	//----- nvinfo : EIATTR_MAXREG_COUNT
	.align		4
        /*001c*/ 	.byte	0x03, 0x1b
        /*001e*/ 	.short	0x00ff


	//----- nvinfo : EIATTR_MERCURY_ISA_VERSION
	.align		4
        /*0020*/ 	.byte	0x03, 0x5f
        /*0022*/ 	.short	0x0101


	//----- nvinfo : EIATTR_EXIT_INSTR_OFFSETS
	.align		4
        /*0024*/ 	.byte	0x04, 0x1c
        /*0026*/ 	.short	(.L_196 - .L_195)


	//   ....[0]....
.L_195:
        /*0028*/ 	.word	0x00000010


	//----- nvinfo : EIATTR_MAX_THREADS
	.align		4
.L_196:
        /*002c*/ 	.byte	0x04, 0x05
        /*002e*/ 	.short	(.L_198 - .L_197)
.L_197:
        /*0030*/ 	.word	0x00000100
        /*0034*/ 	.word	0x00000001
        /*0038*/ 	.word	0x00000001


	//----- nvinfo : EIATTR_CBANK_PARAM_SIZE
	.align		4
.L_198:
        /*003c*/ 	.byte	0x03, 0x19
        /*003e*/ 	.short	0x0428


	//----- nvinfo : EIATTR_PARAM_CBANK
	.align		4
        /*0040*/ 	.byte	0x04, 0x0a
        /*0042*/ 	.short	(.L_200 - .L_199)
	.align		4
.L_199:
        /*0044*/ 	.word	index@(.nv.constant0._ZN7cutlass13device_kernelIN5flash19enable_sm80_to_sm89INS1_16FlashAttnFwdSm80INS1_25CollectiveMainloopFwdSm80ILi8ELi1ELb1EN4cute5tupleIJNS5_1CILi128EEENS7_ILi64EEENS7_ILi256EEEEEELi256ENS_6half_tEfNS_4arch4Sm80ELb1ELb0ELb0ELb0ELb0ELb0ELb1ELb0EEENS1_21CollectiveEpilogueFwdINS6_IJS8_SA_S9_EEENS6_IJNS7_ILi1EEESI_SI_EEESC_SE_Li256ELb0ELb1ELb0ELb0EEENS1_30DynamicPersistentTileSchedulerILi256ELi256ELb0ELb1ELb0EEEEEEEEEvNT_6ParamsE)
        /*0048*/ 	.short	0x0210
        /*004a*/ 	.short	0x0428


	//----- nvinfo : EIATTR_SW_WAR
	.align		4
.L_200:
        /*004c*/ 	.byte	0x04, 0x36
        /*004e*/ 	.short	(.L_202 - .L_201)
.L_201:
        /*0050*/ 	.word	0x00000008
.L_202:


//--------------------- .nv.info._ZN7cutlass13device_kernelIN5flash19enable_sm80_to_sm89INS1_16FlashAttnFwdSm80INS1_25CollectiveMainloopFwdSm80ILi8ELi1ELb1EN4cute5tupleIJNS5_1CILi128EEENS7_ILi64EEENS7_ILi256EEEEEELi256ENS_6half_tEfNS_4arch4Sm80ELb1ELb0ELb0ELb1ELb0ELb0ELb1ELb0EEENS1_21CollectiveEpilogueFwdINS6_IJS8_SA_S9_EEENS6_IJNS7_ILi1EEESI_SI_EEESC_SE_Li256ELb1ELb1ELb0ELb0EEENS1_19SingleTileSchedulerILb1ELb0ELb1ELi128EEEEEEEEEvNT_6ParamsE --------------------------
	.section	.nv.info._ZN7cutlass13device_kernelIN5flash19enable_sm80_to_sm89INS1_16FlashAttnFwdSm80INS1_25CollectiveMainloopFwdSm80ILi8ELi1ELb1EN4cute5tupleIJNS5_1CILi128EEENS7_ILi64EEENS7_ILi256EEEEEELi256ENS_6half_tEfNS_4arch4Sm80ELb1ELb0ELb0ELb1ELb0ELb0ELb1ELb0EEENS1_21CollectiveEpilogueFwdINS6_IJS8_SA_S9_EEENS6_IJNS7_ILi1EEESI_SI_EEESC_SE_Li256ELb1ELb1ELb0ELb0EEENS1_19SingleTileSchedulerILb1ELb0ELb1ELi128EEEEEEEEEvNT_6ParamsE,"",@"SHT_CUDA_INFO"
	.sectionflags	@""
	.align	4


	//----- nvinfo : EIATTR_CUDA_API_VERSION
	.align		4
        /*0000*/ 	.byte	0x04, 0x37
        /*0002*/ 	.short	(.L_204 - .L_203)
.L_203:
        /*0004*/ 	.word	0x00000082


	//----- nvinfo : EIATTR_KPARAM_INFO
	.align		4
.L_204:
        /*0008*/ 	.byte	0x04, 0x17
        /*000a*/ 	.short	(.L_206 - .L_205)
.L_205:
        /*000c*/ 	.word	0x00000000
        /*0010*/ 	.short	0x0000
        /*0012*/ 	.short	0x0000
        /*0014*/ 	.byte	0x00, 0xf0, 0x61, 0x10


	//----- nvinfo : EIATTR_SPARSE_MMA_MASK
	.align		4
.L_206:
        /*0018*/ 	.byte	0x03, 0x50
        /*001a*/ 	.short	0x0000


	//----- nvinfo : EIATTR_MAXREG_COUNT
	.align		4
        /*001c*/ 	.byte	0x03, 0x1b
        /*001e*/ 	.short	0x00ff


	//----- nvinfo : EIATTR_MERCURY_ISA_VERSION
	.align		4
        /*0020*/ 	.byte	0x03, 0x5f
        /*0022*/ 	.short	0x0101


	//----- nvinfo : EIATTR_EXIT_INSTR_OFFSETS
	.align		4
        /*0024*/ 	.byte	0x04, 0x1c
        /*0026*/ 	.short	(.L_208 - .L_207)


	//   ....[0]....
.L_207:
        /*0028*/ 	.word	0x00000010


	//----- nvinfo : EIATTR_MAX_THREADS
	.align		4
.L_208:
        /*002c*/ 	.byte	0x04, 0x05
        /*002e*/ 	.short	(.L_210 - .L_209)
.L_209:
        /*0030*/ 	.word	0x00000100
        /*0034*/ 	.word	0x00000001
        /*0038*/ 	.word	0x00000001


	//----- nvinfo : EIATTR_CBANK_PARAM_SIZE
	.align		4
.L_210:
        /*003c*/ 	.byte	0x03, 0x19
        /*003e*/ 	.short	0x0418


	//----- nvinfo : EIATTR_PARAM_CBANK
	.align		4
        /*0040*/ 	.byte	0x04, 0x0a
        /*0042*/ 	.short	(.L_212 - .L_211)
	.align		4
.L_211:
        /*0044*/ 	.word	index@(.nv.constant0._ZN7cutlass13device_kernelIN5flash19enable_sm80_to_sm89INS1_16FlashAttnFwdSm80INS1_25CollectiveMainloopFwdSm80ILi8ELi1ELb1EN4cute5tupleIJNS5_1CILi128EEENS7_ILi64EEENS7_ILi256EEEEEELi256ENS_6half_tEfNS_4arch4Sm80ELb1ELb0ELb0ELb1ELb0ELb0ELb1ELb0EEENS1_21CollectiveEpilogueFwdINS6_IJS8_SA_S9_EEENS6_IJNS7_ILi1EEESI_SI_EEESC_SE_Li256ELb1ELb1ELb0ELb0EEENS1_19SingleTileSchedulerILb1ELb0ELb1ELi128EEEEEEEEEvNT_6ParamsE)
        /*0048*/ 	.short	0x0210
        /*004a*/ 	.short	0x0418


	//----- nvinfo : EIATTR_SW_WAR
	.align		4
.L_212:
        /*004c*/ 	.byte	0x04, 0x36
        /*004e*/ 	.short	(.L_214 - .L_213)
.L_213:
        /*0050*/ 	.word	0x00000008
.L_214:


//--------------------- .nv.info._ZN7cutlass13device_kernelIN5flash19enable_sm80_to_sm89INS1_16FlashAttnFwdSm80INS1_25CollectiveMainloopFwdSm80ILi8ELi1ELb0EN4cute5tupleIJNS5_1CILi128EEENS7_ILi32EEENS7_ILi256EEEEEELi256ENS_6half_tEfNS_4arch4Sm80ELb1ELb0ELb0ELb1ELb0ELb1ELb1ELb0EEENS1_21CollectiveEpilogueFwdINS6_IJS8_SA_S9_EEENS6_IJNS7_ILi1EEESI_SI_EEESC_SE_Li256ELb1ELb1ELb0ELb0EEENS1_19SingleTileSchedulerILb1ELb0ELb1ELi128EEEEEEEEEvNT_6ParamsE --------------------------
	.section	.nv.info._ZN7cutlass13device_kernelIN5flash19enable_sm80_to_sm89INS1_16FlashAttnFwdSm80INS1_25CollectiveMainloopFwdSm80ILi8ELi1ELb0EN4cute5tupleIJNS5_1CILi128EEENS7_ILi32EEENS7_ILi256EEEEEELi256ENS_6half_tEfNS_4arch4Sm80ELb1ELb0ELb0ELb1ELb0ELb1ELb1ELb0EEENS1_21CollectiveEpilogueFwdINS6_IJS8_SA_S9_EEENS6_IJNS7_ILi1EEESI_SI_EEESC_SE_Li256ELb1ELb1ELb0ELb0EEENS1_19SingleTileSchedulerILb1ELb0ELb1ELi128EEEEEEEEEvNT_6ParamsE,"",@"SHT_CUDA_INFO"
	.sectionflags	@""
	.align	4


	//----- nvinfo : EIATTR_CUDA_API_VERSION
	.align		4
        /*0000*/ 	.byte	0x04, 0x37
        /*0002*/ 	.short	(.L_216 - .L_215)
.L_215:
        /*0004*/ 	.word	0x00000082


	//----- nvinfo : EIATTR_KPARAM_INFO
	.align		4
.L_216:
        /*0008*/ 	.byte	0x04, 0x17
        /*000a*/ 	.short	(.L_218 - .L_217)
.L_217:
        /*000c*/ 	.word	0x00000000
        /*0010*/ 	.short	0x0000
        /*0012*/ 	.short	0x0000
        /*0014*/ 	.byte	0x00, 0xf0, 0x61, 0x10


	//----- nvinfo : EIATTR_SPARSE_MMA_MASK
	.align		4
.L_218:
        /*0018*/ 	.byte	0x03, 0x50
        /*001a*/ 	.short	0x0000


	//----- nvinfo : EIATTR_MAXREG_COUNT
	.align		4
        /*001c*/ 	.byte	0x03, 0x1b
        /*001e*/ 	.short	0x00ff


	//----- nvinfo : EIATTR_MERCURY_ISA_VERSION
	.align		4
        /*0020*/ 	.byte	0x03, 0x5f
        /*0022*/ 	.short	0x0101


	//----- nvinfo : EIATTR_EXIT_INSTR_OFFSETS
	.align		4
        /*0024*/ 	.byte	0x04, 0x1c
        /*0026*/ 	.short	(.L_220 - .L_219)


	//   ....[0]....
.L_219:
        /*0028*/ 	.word	0x00000010


	//----- nvinfo : EIATTR_MAX_THREADS
	.align		4
.L_220:
        /*002c*/ 	.byte	0x04, 0x05
        /*002e*/ 	.short	(.L_222 - .L_221)
.L_221:
        /*0030*/ 	.word	0x00000100
        /*0034*/ 	.word	0x00000001
        /*0038*/ 	.word	0x00000001


	//----- nvinfo : EIATTR_CBANK_PARAM_SIZE
	.align		4
.L_222:
        /*003c*/ 	.byte	0x03, 0x19
        /*003e*/ 	.short	0x0418


	//----- nvinfo : EIATTR_PARAM_CBANK
	.align		4
        /*0040*/ 	.byte	0x04, 0x0a
        /*0042*/ 	.short	(.L_224 - .L_223)
	.align		4
.L_223:
        /*0044*/ 	.word	index@(.nv.constant0._ZN7cutlass13device_kernelIN5flash19enable_sm80_to_sm89INS1_16FlashAttnFwdSm80INS1_25CollectiveMainloopFwdSm80ILi8ELi1ELb0EN4cute5tupleIJNS5_1CILi128EEENS7_ILi32EEENS7_ILi256EEEEEELi256ENS_6half_tEfNS_4arch4Sm80ELb1ELb0ELb0ELb1ELb0ELb1ELb1ELb0EEENS1_21CollectiveEpilogueFwdINS6_IJS8_SA_S9_EEENS6_IJNS7_ILi1EEESI_SI_EEESC_SE_Li256ELb1ELb1ELb0ELb0EEENS1_19SingleTileSchedulerILb1ELb0ELb1ELi128EEEEEEEEEvNT_6ParamsE)
        /*0048*/ 	.short	0x0210
        /*004a*/ 	.short	0x0418


	//----- nvinfo : EIATTR_SW_WAR
	.align		4
.L_224:
        /*004c*/ 	.byte	0x04, 0x36
        /*004e*/ 	.short	(.L_226 - .L_225)
.L_225:
        /*0050*/ 	.word	0x00000008
.L_226:


//--------------------- .nv.info._ZN7cutlass13device_kernelIN5flash19enable_sm80_to_sm89INS1_16FlashAttnFwdSm80INS1_25CollectiveMainloopFwdSm80ILi8ELi1ELb0EN4cute5tupleIJNS5_1CILi128EEENS7_ILi96EEENS7_ILi256EEEEEELi256ENS_6half_tEfNS_4arch4Sm80ELb0ELb0ELb0ELb0ELb0ELb0ELb1ELb0EEENS1_21CollectiveEpilogueFwdINS6_IJS8_SA_S9_EEENS6_IJNS7_ILi1EEESI_SI_EEESC_SE_Li256ELb0ELb1ELb0ELb0EEENS1_19SingleTileSchedulerILb0ELb0ELb1ELi128EEEEEEEEEvNT_6ParamsE --------------------------
	.section	.nv.info._ZN7cutlass13device_kernelIN5flash19enable_sm80_to_sm89INS1_16FlashAttnFwdSm80INS1_25CollectiveMainloopFwdSm80ILi8ELi1ELb0EN4cute5tupleIJNS5_1CILi128EEENS7_ILi96EEENS7_ILi256EEEEEELi256ENS_6half_tEfNS_4arch4Sm80ELb0ELb0ELb0ELb0ELb0ELb0ELb1ELb0EEENS1_21CollectiveEpilogueFwdINS6_IJS8_SA_S9_EEENS6_IJNS7_ILi1EEESI_SI_EEESC_SE_Li256ELb0ELb1ELb0ELb0EEENS1_19SingleTileSchedulerILb0ELb0ELb1ELi128EEEEEEEEEvNT_6ParamsE,"",@"SHT_CUDA_INFO"
	.sectionflags	@""
	.align	4


	//----- nvinfo : EIATTR_CUDA_API_VERSION
	.align		4
        /*0000*/ 	.byte	0x04, 0x37
        /*0002*/ 	.short	(.L_228 - .L_227)
.L_227:
        /*0004*/ 	.word	0x00000082


	//----- nvinfo : EIATTR_KPARAM_INFO
	.align		4
.L_228:
        /*0008*/ 	.byte	0x04, 0x17
        /*000a*/ 	.short	(.L_230 - .L_229)
.L_229:
        /*000c*/ 	.word	0x00000000
        /*0010*/ 	.short	0x0000
        /*0012*/ 	.short	0x0000
        /*0014*/ 	.byte	0x00, 0xf0, 0x61, 0x10


	//----- nvinfo : EIATTR_SPARSE_MMA_MASK
	.align		4
.L_230:
        /*0018*/ 	.byte	0x03, 0x50
        /*001a*/ 	.short	0x0000


	//----- nvinfo : EIATTR_MAXREG_COUNT
	.align		4
        /*001c*/ 	.byte	0x03, 0x1b
        /*001e*/ 	.short	0x00ff


	//----- nvinfo : EIATTR_MERCURY_ISA_VERSION
	.align		4
        /*0020*/ 	.byte	0x03, 0x5f
        /*0022*/ 	.short	0x0101


	//----- nvinfo : EIATTR_EXIT_INSTR_OFFSETS
	.align		4
        /*0024*/ 	.byte	0x04, 0x1c
        /*0026*/ 	.short	(.L_232 - .L_231)


	//   ....[0]....
.L_231:
        /*0028*/ 	.word	0x00000010


	//----- nvinfo : EIATTR_MAX_THREADS
	.align		4
.L_232:
        /*002c*/ 	.byte	0x04, 0x05
        /*002e*/ 	.short	(.L_234 - .L_233)
.L_233:
        /*0030*/ 	.word	0x00000100
        /*0034*/ 	.word	0x00000001
        /*0038*/ 	.word	0x00000001


	//----- nvinfo : EIATTR_CBANK_PARAM_SIZE
	.align		4
.L_234:
        /*003c*/ 	.byte	0x03, 0x19
        /*003e*/ 	.short	0x0418


	//----- nvinfo : EIATTR_PARAM_CBANK
	.align		4
        /*0040*/ 	.byte	0x04, 0x0a
        /*0042*/ 	.short	(.L_236 - .L_235)
	.align		4
.L_235:
        /*0044*/ 	.word	index@(.nv.constant0._ZN7cutlass13device_kernelIN5flash19enable_sm80_to_sm89INS1_16FlashAttnFwdSm80INS1_25CollectiveMainloopFwdSm80ILi8ELi1ELb0EN4cute5tupleIJNS5_1CILi128EEENS7_ILi96EEENS7_ILi256EEEEEELi256ENS_6half_tEfNS_4arch4Sm80ELb0ELb0ELb0ELb0ELb0ELb0ELb1ELb0EEENS1_21CollectiveEpilogueFwdINS6_IJS8_SA_S9_EEENS6_IJNS7_ILi1EEESI_SI_EEESC_SE_Li256ELb0ELb1ELb0ELb0EEENS1_19SingleTileSchedulerILb0ELb0ELb1ELi128EEEEEEEEEvNT_6ParamsE)
        /*0048*/ 	.short	0x0210
        /*004a*/ 	.short	0x0418


	//----- nvinfo : EIATTR_SW_WAR
	.align		4
.L_236:
        /*004c*/ 	.byte	0x04, 0x36
        /*004e*/ 	.short	(.L_238 - .L_237)
.L_237:
        /*0050*/ 	.word	0x00000008
.L_238:


//--------------------- .nv.info._ZN7cutlass13device_kernelIN5flash19enable_sm80_to_sm89INS1_16FlashAttnFwdSm80INS1_25CollectiveMainloopFwdSm80ILi8ELi1ELb0EN4cute5tupleIJNS5_1CILi128EEENS7_ILi96EEENS7_ILi256EEEEEELi256ENS_6half_tEfNS_4arch4Sm80ELb0ELb0ELb0ELb1ELb0ELb0ELb1ELb0EEENS1_21CollectiveEpilogueFwdINS6_IJS8_SA_S9_EEENS6_IJNS7_ILi1EEESI_SI_EEESC_SE_Li256ELb1ELb1ELb0ELb0EEENS1_19SingleTileSchedulerILb1ELb0ELb1ELi128EEEEEEEEEvNT_6ParamsE --------------------------
	.section	.nv.info._ZN7cutlass13device_kernelIN5flash19enable_sm80_to_sm89INS1_16FlashAttnFwdSm80INS1_25CollectiveMainloopFwdSm80ILi8ELi1ELb0EN4cute5tupleIJNS5_1CILi128EEENS7_ILi96EEENS7_ILi256EEEEEELi256ENS_6half_tEfNS_4arch4Sm80ELb0ELb0ELb0ELb1ELb0ELb0ELb1ELb0EEENS1_21CollectiveEpilogueFwdINS6_IJS8_SA_S9_EEENS6_IJNS7_ILi1EEESI_SI_EEESC_SE_Li256ELb1ELb1ELb0ELb0EEENS1_19SingleTileSchedulerILb1ELb0ELb1ELi128EEEEEEEEEvNT_6ParamsE,"",@"SHT_CUDA_INFO"
	.sectionflags	@""
	.align	4


	//----- nvinfo : EIATTR_CUDA_API_VERSION
	.align		4
        /*0000*/ 	.byte	0x04, 0x37
        /*0002*/ 	.short	(.L_240 - .L_239)
.L_239:
        /*0004*/ 	.word	0x00000082


	//----- nvinfo : EIATTR_KPARAM_INFO
	.align		4
.L_240:
        /*0008*/ 	.byte	0x04, 0x17
        /*000a*/ 	.short	(.L_242 - .L_241)
.L_241:
        /*000c*/ 	.word	0x00000000
        /*0010*/ 	.short	0x0000
        /*0012*/ 	.short	0x0000
        /*0014*/ 	.byte	0x00, 0xf0, 0x61, 0x10


	//----- nvinfo : EIATTR_SPARSE_MMA_MASK
	.align		4
.L_242:
        /*0018*/ 	.byte	0x03, 0x50
        /*001a*/ 	.short	0x0000


	//----- nvinfo : EIATTR_MAXREG_COUNT
	.align		4
        /*001c*/ 	.byte	0x03, 0x1b
        /*001e*/ 	.short	0x00ff


	//----- nvinfo : EIATTR_MERCURY_ISA_VERSION
	.align		4
        /*0020*/ 	.byte	0x03, 0x5f
        /*0022*/ 	.short	0x0101


	//----- nvinfo : EIATTR_EXIT_INSTR_OFFSETS
	.align		4
        /*0024*/ 	.byte	0x04, 0x1c
        /*0026*/ 	.short	(.L_244 - .L_243)


	//   ....[0]....
.L_243:
        /*0028*/ 	.word	0x00000010


	//----- nvinfo : EIATTR_MAX_THREADS
	.align		4
.L_244:
        /*002c*/ 	.byte	0x04, 0x05
        /*002e*/ 	.short	(.L_246 - .L_245)
.L_245:
        /*0030*/ 	.word	0x00000100
        /*0034*/ 	.word	0x00000001
        /*0038*/ 	.word	0x00000001


	//----- nvinfo : EIATTR_CBANK_PARAM_SIZE
	.align		4
.L_246:
        /*003c*/ 	.byte	0x03, 0x19
        /*003e*/ 	.short	0x0418


	//----- nvinfo : EIATTR_PARAM_CBANK
	.align		4
        /*0040*/ 	.byte	0x04, 0x0a
        /*0042*/ 	.short	(.L_248 - .L_247)
	.align		4
.L_247:
        /*0044*/ 	.word	index@(.nv.constant0._ZN7cutlass13device_kernelIN5flash19enable_sm80_to_sm89INS1_16FlashAttnFwdSm80INS1_25CollectiveMainloopFwdSm80ILi8ELi1ELb0EN4cute5tupleIJNS5_1CILi128EEENS7_ILi96EEENS7_ILi256EEEEEELi256ENS_6half_tEfNS_4arch4Sm80ELb0ELb0ELb0ELb1ELb0ELb0ELb1ELb0EEENS1_21CollectiveEpilogueFwdINS6_IJS8_SA_S9_EEENS6_IJNS7_ILi1EEESI_SI_EEESC_SE_Li256ELb1ELb1ELb0ELb0EEENS1_19SingleTileSchedulerILb1ELb0ELb1ELi128EEEEEEEEEvNT_6ParamsE)
        /*0048*/ 	.short	0x0210
        /*004a*/ 	.short	0x0418


	//----- nvinfo : EIATTR_SW_WAR
	.align		4
.L_248:
        /*004c*/ 	.byte	0x04, 0x36
        /*004e*/ 	.short	(.L_250 - .L_249)
.L_249:
        /*0050*/ 	.word	0x00000008
.L_250:


//--------------------- .nv.info._ZN7cutlass13device_kernelIN5flash19enable_sm80_to_sm89INS1_16FlashAttnFwdSm80INS1_25CollectiveMainloopFwdSm80ILi8ELi1ELb0EN4cute5tupleIJNS5_1CILi128EEENS7_ILi48EEENS7_ILi256EEEEEELi256ENS_6half_tEfNS_4arch4Sm80ELb0ELb0ELb0ELb1ELb0ELb1ELb1ELb0EEENS1_21CollectiveEpilogueFwdINS6_IJS8_SA_S9_EEENS6_IJNS7_ILi1EEESI_SI_EEESC_SE_Li256ELb1ELb1ELb0ELb0EEENS1_19SingleTileSchedulerILb1ELb0ELb1ELi128EEEEEEEEEvNT_6ParamsE --------------------------
	.section	.nv.info._ZN7cutlass13device_kernelIN5flash19enable_sm80_to_sm89INS1_16FlashAttnFwdSm80INS1_25CollectiveMainloopFwdSm80ILi8ELi1ELb0EN4cute5tupleIJNS5_1CILi128EEENS7_ILi48EEENS7_ILi256EEEEEELi256ENS_6half_tEfNS_4arch4Sm80ELb0ELb0ELb0ELb1ELb0ELb1ELb1ELb0EEENS1_21CollectiveEpilogueFwdINS6_IJS8_SA_S9_EEENS6_IJNS7_ILi1EEESI_SI_EEESC_SE_Li256ELb1ELb1ELb0ELb0EEENS1_19SingleTileSchedulerILb1ELb0ELb1ELi128EEEEEEEEEvNT_6ParamsE,"",@"SHT_CUDA_INFO"
	.sectionflags	@""
	.align	4


	//----- nvinfo : EIATTR_CUDA_API_VERSION
	.align		4
        /*0000*/ 	.byte	0x04, 0x37
        /*0002*/ 	.short	(.L_252 - .L_251)
.L_251:
        /*0004*/ 	.word	0x00000082


	//----- nvinfo : EIATTR_KPARAM_INFO
	.align		4
.L_252:
        /*0008*/ 	.byte	0x04, 0x17
        /*000a*/ 	.short	(.L_254 - .L_253)
.L_253:
        /*000c*/ 	.word	0x00000000
        /*0010*/ 	.short	0x0000
        /*0012*/ 	.short	0x0000
        /*0014*/ 	.byte	0x00, 0xf0, 0x61, 0x10


	//----- nvinfo : EIATTR_SPARSE_MMA_MASK
	.align		4
.L_254:
        /*0018*/ 	.byte	0x03, 0x50
        /*001a*/ 	.short	0x0000


	//----- nvinfo : EIATTR_MAXREG_COUNT
	.align		4
        /*001c*/ 	.byte	0x03, 0x1b
        /*001e*/ 	.short	0x00ff


	//----- nvinfo : EIATTR_MERCURY_ISA_VERSION
	.align		4
        /*0020*/ 	.byte	0x03, 0x5f
        /*0022*/ 	.short	0x0101


	//----- nvinfo : EIATTR_EXIT_INSTR_OFFSETS
	.align		4
        /*0024*/ 	.byte	0x04, 0x1c
        /*0026*/ 	.short	(.L_256 - .L_255)


	//   ....[0]....
.L_255:
        /*0028*/ 	.word	0x00000010


	//----- nvinfo : EIATTR_MAX_THREADS
	.align		4
.L_256:
        /*002c*/ 	.byte	0x04, 0x05
        /*002e*/ 	.short	(.L_258 - .L_257)
.L_257:
        /*0030*/ 	.word	0x00000100
        /*0034*/ 	.word	0x00000001
        /*0038*/ 	.word	0x00000001


	//----- nvinfo : EIATTR_CBANK_PARAM_SIZE
	.align		4
.L_258:
        /*003c*/ 	.byte	0x03, 0x19
        /*003e*/ 	.short	0x0418


	//----- nvinfo : EIATTR_PARAM_CBANK
	.align		4
        /*0040*/ 	.byte	0x04, 0x0a
        /*0042*/ 	.short	(.L_260 - .L_259)
	.align		4
.L_259:
        /*0044*/ 	.word	index@(.nv.constant0._ZN7cutlass13device_kernelIN5flash19enable_sm80_to_sm89INS1_16FlashAttnFwdSm80INS1_25CollectiveMainloopFwdSm80ILi8ELi1ELb0EN4cute5tupleIJNS5_1CILi128EEENS7_ILi48EEENS7_ILi256EEEEEELi256ENS_6half_tEfNS_4arch4Sm80ELb0ELb0ELb0ELb1ELb0ELb1ELb1ELb0EEENS1_21CollectiveEpilogueFwdINS6_IJS8_SA_S9_EEENS6_IJNS7_ILi1EEESI_SI_EEESC_SE_Li256ELb1ELb1ELb0ELb0EEENS1_19SingleTileSchedulerILb1ELb0ELb1ELi128EEEEEEEEEvNT_6ParamsE)
        /*0048*/ 	.short	0x0210
        /*004a*/ 	.short	0x0418


	//----- nvinfo : EIATTR_SW_WAR
	.align		4
.L_260:
        /*004c*/ 	.byte	0x04, 0x36
        /*004e*/ 	.short	(.L_262 - .L_261)
.L_261:
        /*0050*/ 	.word	0x00000008
.L_262:


//--------------------- .nv.info._ZN7cutlass13device_kernelIN5flash19enable_sm80_to_sm89INS1_16FlashAttnFwdSm80INS1_25CollectiveMainloopFwdSm80ILi8ELi1ELb0EN4cute5tupleIJNS5_1CILi128EEENS7_ILi64EEENS7_ILi256EEEEEELi256ENS_6half_tEfNS_4arch4Sm80ELb0ELb1ELb0ELb0ELb0ELb0ELb1ELb0EEENS1_21CollectiveEpilogueFwdINS6_IJS8_SA_S9_EEENS6_IJNS7_ILi1EEESI_SI_EEESC_SE_Li256ELb0ELb1ELb0ELb0EEENS1_19SingleTileSchedulerILb0ELb0ELb1ELi128EEEEEEEEEvNT_6ParamsE --------------------------
	.section	.nv.info._ZN7cutlass13device_kernelIN5flash19enable_sm80_to_sm89INS1_16FlashAttnFwdSm80INS1_25CollectiveMainloopFwdSm80ILi8ELi1ELb0EN4cute5tupleIJNS5_1CILi128EEENS7_ILi64EEENS7_ILi256EEEEEELi256ENS_6half_tEfNS_4arch4Sm80ELb0ELb1ELb0ELb0ELb0ELb0ELb1ELb0EEENS1_21CollectiveEpilogueFwdINS6_IJS8_SA_S9_EEENS6_IJNS7_ILi1EEESI_SI_EEESC_SE_Li256ELb0ELb1ELb0ELb0EEENS1_19SingleTileSchedulerILb0ELb0ELb1ELi128EEEEEEEEEvNT_6ParamsE,"",@"SHT_CUDA_INFO"
	.sectionflags	@""
	.align	4


	//----- nvinfo : EIATTR_CUDA_API_VERSION
	.align		4
        /*0000*/ 	.byte	0x04, 0x37
        /*0002*/ 	.short	(.L_264 - .L_263)
.L_263:
        /*0004*/ 	.word	0x00000082


	//----- nvinfo : EIATTR_KPARAM_INFO
	.align		4
.L_264:
        /*0008*/ 	.byte	0x04, 0x17
        /*000a*/ 	.short	(.L_266 - .L_265)
.L_265:
        /*000c*/ 	.word	0x00000000
        /*0010*/ 	.short	0x0000
        /*0012*/ 	.short	0x0000
        /*0014*/ 	.byte	0x00, 0xf0, 0x61, 0x10


	//----- nvinfo : EIATTR_SPARSE_MMA_MASK
	.align		4
.L_266:
        /*0018*/ 	.byte	0x03, 0x50
        /*001a*/ 	.short	0x0000


	//----- nvinfo : EIATTR_MAXREG_COUNT
	.align		4
        /*001c*/ 	.byte	0x03, 0x1b
        /*001e*/ 	.short	0x00ff


	//----- nvinfo : EIATTR_MERCURY_ISA_VERSION
	.align		4
        /*0020*/ 	.byte	0x03, 0x5f
        /*0022*/ 	.short	0x0101


	//----- nvinfo : EIATTR_EXIT_INSTR_OFFSETS
	.align		4
        /*0024*/ 	.byte	0x04, 0x1c
        /*0026*/ 	.short	(.L_268 - .L_267)


	//   ....[0]....
.L_267:
        /*0028*/ 	.word	0x00000010


	//----- nvinfo : EIATTR_MAX_THREADS
	.align		4
.L_268:
        /*002c*/ 	.byte	0x04, 0x05
        /*002e*/ 	.short	(.L_270 - .L_269)
.L_269:
        /*0030*/ 	.word	0x00000100
        /*0034*/ 	.word	0x00000001
        /*0038*/ 	.word	0x00000001


	//----- nvinfo : EIATTR_CBANK_PARAM_SIZE
	.align		4
.L_270:
        /*003c*/ 	.byte	0x03, 0x19
        /*003e*/ 	.short	0x0418


	//----- nvinfo : EIATTR_PARAM_CBANK
	.align		4
        /*0040*/ 	.byte	0x04, 0x0a
        /*0042*/ 	.short	(.L_272 - .L_271)
	.align		4
.L_271:
        /*0044*/ 	.word	index@(.nv.constant0._ZN7cutlass13device_kernelIN5flash19enable_sm80_to_sm89INS1_16FlashAttnFwdSm80INS1_25CollectiveMainloopFwdSm80ILi8ELi1ELb0EN4cute5tupleIJNS5_1CILi128EEENS7_ILi64EEENS7_ILi256EEEEEELi256ENS_6half_tEfNS_4arch4Sm80ELb0ELb1ELb0ELb0ELb0ELb0ELb1ELb0EEENS1_21CollectiveEpilogueFwdINS6_IJS8_SA_S9_EEENS6_IJNS7_ILi1EEESI_SI_EEESC_SE_Li256ELb0ELb1ELb0ELb0EEENS1_19SingleTileSchedulerILb0ELb0ELb1ELi128EEEEEEEEEvNT_6ParamsE)
        /*0048*/ 	.short	0x0210
        /*004a*/ 	.short	0x0418


	//----- nvinfo : EIATTR_SW_WAR
	.align		4
.L_272:
        /*004c*/ 	.byte	0x04, 0x36
        /*004e*/ 	.short	(.L_274 - .L_273)
.L_273:
        /*0050*/ 	.word	0x00000008
.L_274:


//--------------------- .nv.info._ZN7cutlass13device_kernelIN5flash19enable_sm80_to_sm89INS1_16FlashAttnFwdSm80INS1_25CollectiveMainloopFwdSm80ILi8ELi1ELb0EN4cute5tupleIJNS5_1CILi128EEENS7_ILi64EEENS7_ILi256EEEEEELi256ENS_6half_tEfNS_4arch4Sm80ELb0ELb1ELb0ELb1ELb0ELb0ELb1ELb0EEENS1_21CollectiveEpilogueFwdINS6_IJS8_SA_S9_EEENS6_IJNS7_ILi1EEESI_SI_EEESC_SE_Li256ELb1ELb1ELb0ELb0EEENS1_19SingleTileSchedulerILb1ELb0ELb1ELi128EEEEEEEEEvNT_6ParamsE --------------------------
	.section	.nv.info._ZN7cutlass13device_kernelIN5flash19enable_sm80_to_sm89INS1_16FlashAttnFwdSm80INS1_25CollectiveMainloopFwdSm80ILi8ELi1ELb0EN4cute5tupleIJNS5_1CILi128EEENS7_ILi64EEENS7_ILi256EEEEEELi256ENS_6half_tEfNS_4arch4Sm80ELb0ELb1ELb0ELb1ELb0ELb0ELb1ELb0EEENS1_21CollectiveEpilogueFwdINS6_IJS8_SA_S9_EEENS6_IJNS7_ILi1EEESI_SI_EEESC_SE_Li256ELb1ELb1ELb0ELb0EEENS1_19SingleTileSchedulerILb1ELb0ELb1ELi128EEEEEEEEEvNT_6ParamsE,"",@"SHT_CUDA_INFO"
	.sectionflags	@""
	.align	4


	//----- nvinfo : EIATTR_CUDA_API_VERSION
	.align		4
        /*0000*/ 	.byte	0x04, 0x37
        /*0002*/ 	.short	(.L_276 - .L_275)
.L_275:
        /*0004*/ 	.word	0x00000082


	//----- nvinfo : EIATTR_KPARAM_INFO
	.align		4
.L_276:
        /*0008*/ 	.byte	0x04, 0x17
        /*000a*/ 	.short	(.L_278 - .L_277)
.L_277:
        /*000c*/ 	.word	0x00000000
        /*0010*/ 	.short	0x0000
        /*0012*/ 	.short	0x0000
        /*0014*/ 	.byte	0x00, 0xf0, 0x61, 0x10


	//----- nvinfo : EIATTR_SPARSE_MMA_MASK
	.align		4
.L_278:
        /*0018*/ 	.byte	0x03, 0x50
        /*001a*/ 	.short	0x0000


	//----- nvinfo : EIATTR_MAXREG_COUNT
	.align		4
        /*001c*/ 	.byte	0x03, 0x1b
        /*001e*/ 	.short	0x00ff


	//----- nvinfo : EIATTR_MERCURY_ISA_VERSION
	.align		4
        /*0020*/ 	.byte	0x03, 0x5f
        /*0022*/ 	.short	0x0101


	//----- nvinfo : EIATTR_EXIT_INSTR_OFFSETS
	.align		4
        /*0024*/ 	.byte	0x04, 0x1c
        /*0026*/ 	.short	(.L_280 - .L_279)


	//   ....[0]....
.L_279:
        /*0028*/ 	.word	0x00000010


	//----- nvinfo : EIATTR_MAX_THREADS
	.align		4
.L_280:
        /*002c*/ 	.byte	0x04, 0x05
        /*002e*/ 	.short	(.L_282 - .L_281)
.L_281:
        /*0030*/ 	.word	0x00000100
        /*0034*/ 	.word	0x00000001
        /*0038*/ 	.word	0x00000001


	//----- nvinfo : EIATTR_CBANK_PARAM_SIZE
	.align		4
.L_282:
        /*003c*/ 	.byte	0x03, 0x19
        /*003e*/ 	.short	0x0418


	//----- nvinfo : EIATTR_PARAM_CBANK
	.align		4
        /*0040*/ 	.byte	0x04, 0x0a
        /*0042*/ 	.short	(.L_284 - .L_283)
	.align		4
.L_283:
        /*0044*/ 	.word	index@(.nv.constant0._ZN7cutlass13device_kernelIN5flash19enable_sm80_to_sm89INS1_16FlashAttnFwdSm80INS1_25CollectiveMainloopFwdSm80ILi8ELi1ELb0EN4cute5tupleIJNS5_1CILi128EEENS7_ILi64EEENS7_ILi256EEEEEELi256ENS_6half_tEfNS_4arch4Sm80ELb0ELb1ELb0ELb1ELb0ELb0ELb1ELb0EEENS1_21CollectiveEpilogueFwdINS6_IJS8_SA_S9_EEENS6_IJNS7_ILi1EEESI_SI_EEESC_SE_Li256ELb1ELb1ELb0ELb0EEENS1_19SingleTileSchedulerILb1ELb0ELb1ELi128EEEEEEEEEvNT_6ParamsE)
        /*0048*/ 	.short	0x0210
        /*004a*/ 	.short	0x0418


	//----- nvinfo : EIATTR_SW_WAR
	.align		4
.L_284:
        /*004c*/ 	.byte	0x04, 0x36
        /*004e*/ 	.short	(.L_286 - .L_285)
.L_285:
        /*0050*/ 	.word	0x00000008
.L_286:


//--------------------- .nv.info._ZN7cutlass13device_kernelIN5flash19enable_sm80_to_sm89INS1_16FlashAttnFwdSm80INS1_25CollectiveMainloopFwdSm80ILi8ELi1ELb0EN4cute5tupleIJNS5_1CILi128EEENS7_ILi48EEENS7_ILi256EEEEEELi256ENS_6half_tEfNS_4arch4Sm80ELb0ELb1ELb0ELb1ELb0ELb1ELb1ELb0EEENS1_21CollectiveEpilogueFwdINS6_IJS8_SA_S9_EEENS6_IJNS7_ILi1EEESI_SI_EEESC_SE_Li256ELb1ELb1ELb0ELb0EEENS1_19SingleTileSchedulerILb1ELb0ELb1ELi128EEEEEEEEEvNT_6ParamsE --------------------------
	.section	.nv.info._ZN7cutlass13device_kernelIN5flash19enable_sm80_to_sm89INS1_16FlashAttnFwdSm80INS1_25CollectiveMainloopFwdSm80ILi8ELi1ELb0EN4cute5tupleIJNS5_1CILi128EEENS7_ILi48EEENS7_ILi256EEEEEELi256ENS_6half_tEfNS_4arch4Sm80ELb0ELb1ELb0ELb1ELb0ELb1ELb1ELb0EEENS1_21CollectiveEpilogueFwdINS6_IJS8_SA_S9_EEENS6_IJNS7_ILi1EEESI_SI_EEESC_SE_Li256ELb1ELb1ELb0ELb0EEENS1_19SingleTileSchedulerILb1ELb0ELb1ELi128EEEEEEEEEvNT_6ParamsE,"",@"SHT_CUDA_INFO"
	.sectionflags	@""
	.align	4


	//----- nvinfo : EIATTR_CUDA_API_VERSION
	.align		4
        /*0000*/ 	.byte	0x04, 0x37
        /*0002*/ 	.short	(.L_288 - .L_287)
.L_287:
        /*0004*/ 	.word	0x00000082


	//----- nvinfo : EIATTR_KPARAM_INFO
	.align		4
.L_288:
        /*0008*/ 	.byte	0x04, 0x17
        /*000a*/ 	.short	(.L_290 - .L_289)
.L_289:
        /*000c*/ 	.word	0x00000000
        /*0010*/ 	.short	0x0000
        /*0012*/ 	.short	0x0000
        /*0014*/ 	.byte	0x00, 0xf0, 0x61, 0x10


	//----- nvinfo : EIATTR_SPARSE_MMA_MASK
	.align		4
.L_290:
        /*0018*/ 	.byte	0x03, 0x50
        /*001a*/ 	.short	0x0000


	//----- nvinfo : EIATTR_MAXREG_COUNT
	.align		4
        /*001c*/ 	.byte	0x03, 0x1b
        /*001e*/ 	.short	0x00ff


	//----- nvinfo : EIATTR_MERCURY_ISA_VERSION
	.align		4
        /*0020*/ 	.byte	0x03, 0x5f
        /*0022*/ 	.short	0x0101


	//----- nvinfo : EIATTR_EXIT_INSTR_OFFSETS
	.align		4
        /*0024*/ 	.byte	0x04, 0x1c
        /*0026*/ 	.short	(.L_292 - .L_291)


	//   ....[0]....
.L_291:
        /*0028*/ 	.word	0x00000010


	//----- nvinfo : EIATTR_MAX_THREADS
	.align		4
.L_292:
        /*002c*/ 	.byte	0x04, 0x05
        /*002e*/ 	.short	(.L_294 - .L_293)
.L_293:
        /*0030*/ 	.word	0x00000100
        /*0034*/ 	.word	0x00000001
        /*0038*/ 	.word	0x00000001


	//----- nvinfo : EIATTR_CBANK_PARAM_SIZE
	.align		4
.L_294:
        /*003c*/ 	.byte	0x03, 0x19
        /*003e*/ 	.short	0x0418


	//----- nvinfo : EIATTR_PARAM_CBANK
	.align		4
        /*0040*/ 	.byte	0x04, 0x0a
        /*0042*/ 	.short	(.L_296 - .L_295)
	.align		4
.L_295:
        /*0044*/ 	.word	index@(.nv.constant0._ZN7cutlass13device_kernelIN5flash19enable_sm80_to_sm89INS1_16FlashAttnFwdSm80INS1_25CollectiveMainloopFwdSm80ILi8ELi1ELb0EN4cute5tupleIJNS5_1CILi128EEENS7_ILi48EEENS7_ILi256EEEEEELi256ENS_6half_tEfNS_4arch4Sm80ELb0ELb1ELb0ELb1ELb0ELb1ELb1ELb0EEENS1_21CollectiveEpilogueFwdINS6_IJS8_SA_S9_EEENS6_IJNS7_ILi1EEESI_SI_EEESC_SE_Li256ELb1ELb1ELb0ELb0EEENS1_19SingleTileSchedulerILb1ELb0ELb1ELi128EEEEEEEEEvNT_6ParamsE)
        /*0048*/ 	.short	0x0210
        /*004a*/ 	.short	0x0418


	//----- nvinfo : EIATTR_SW_WAR
	.align		4
.L_296:
        /*004c*/ 	.byte	0x04, 0x36
        /*004e*/ 	.short	(.L_298 - .L_297)
.L_297:
        /*0050*/ 	.word	0x00000008
.L_298:


//--------------------- .nv.info._ZN7cutlass13device_kernelIN5flash19enable_sm80_to_sm89INS1_16FlashAttnFwdSm80INS1_25CollectiveMainloopFwdSm80ILi8ELi1ELb0EN4cute5tupleIJNS5_1CILi128EEENS7_ILi96EEENS7_ILi256EEEEEELi256ENS_6half_tEfNS_4arch4Sm80ELb1ELb0ELb0ELb0ELb0ELb0ELb1ELb0EEENS1_21CollectiveEpilogueFwdINS6_IJS8_SA_S9_EEENS6_IJNS7_ILi1EEESI_SI_EEESC_SE_Li256ELb0ELb1ELb0ELb0EEENS1_30DynamicPersistentTileSchedulerILi256ELi256ELb0ELb1ELb0EEEEEEEEEvNT_6ParamsE --------------------------
	.section	.nv.info._ZN7cutlass13device_kernelIN5flash19enable_sm80_to_sm89INS1_16FlashAttnFwdSm80INS1_25CollectiveMainloopFwdSm80ILi8ELi1ELb0EN4cute5tupleIJNS5_1CILi128EEENS7_ILi96EEENS7_ILi256EEEEEELi256ENS_6half_tEfNS_4arch4Sm80ELb1ELb0ELb0ELb0ELb0ELb0ELb1ELb0EEENS1_21CollectiveEpilogueFwdINS6_IJS8_SA_S9_EEENS6_IJNS7_ILi1EEESI_SI_EEESC_SE_Li256ELb0ELb1ELb0ELb0EEENS1_30DynamicPersistentTileSchedulerILi256ELi256ELb0ELb1ELb0EEEEEEEEEvNT_6ParamsE,"",@"SHT_CUDA_INFO"
	.sectionflags	@""
	.align	4


	//----- nvinfo : EIATTR_CUDA_API_VERSION
	.align		4
        /*0000*/ 	.byte	0x04, 0x37
        /*0002*/ 	.short	(.L_300 - .L_299)
.L_299:
        /*0004*/ 	.word	0x00000082


	//----- nvinfo : EIATTR_KPARAM_INFO
	.align		4
.L_300:
        /*0008*/ 	.byte	0x04, 0x17
        /*000a*/ 	.short	(.L_302 - .L_301)
.L_301:
        /*000c*/ 	.word	0x00000000
        /*0010*/ 	.short	0x0000
        /*0012*/ 	.short	0x0000
        /*0014*/ 	.byte	0x00, 0xf0, 0xa1, 0x10


	//----- nvinfo : EIATTR_SPARSE_MMA_MASK
	.align		4
.L_302:
        /*0018*/ 	.byte	0x03, 0x50
        /*001a*/ 	.short	0x0000


	//----- nvinfo : EIATTR_MAXREG_COUNT
	.align		4
        /*001c*/ 	.byte	0x03, 0x1b
        /*001e*/ 	.short	0x00ff


	//----- nvinfo : EIATTR_MERCURY_ISA_VERSION
	.align		4
        /*0020*/ 	.byte	0x03, 0x5f
        /*0022*/ 	.short	0x0101


	//----- nvinfo : EIATTR_EXIT_INSTR_OFFSETS
	.align		4
        /*0024*/ 	.byte	0x04, 0x1c
        /*0026*/ 	.short	(.L_304 - .L_303)


	//   ....[0]....
.L_303:
        /*0028*/ 	.word	0x00000010


	//----- nvinfo : EIATTR_MAX_THREADS
	.align		4
.L_304:
        /*002c*/ 	.byte	0x04, 0x05
        /*002e*/ 	.short	(.L_306 - .L_305)
.L_305:
        /*0030*/ 	.word	0x00000100
        /*0034*/ 	.word	0x00000001
        /*0038*/ 	.word	0x00000001


	//----- nvinfo : EIATTR_CBANK_PARAM_SIZE
	.align		4
.L_306:
        /*003c*/ 	.byte	0x03, 0x19
        /*003e*/ 	.short	0x0428


	//----- nvinfo : EIATTR_PARAM_CBANK
	.align		4
        /*0040*/ 	.byte	0x04, 0x0a
        /*0042*/ 	.short	(.L_308 - .L_307)
	.align		4
.L_307:
        /*0044*/ 	.word	index@(.nv.constant0._ZN7cutlass13device_kernelIN5flash19enable_sm80_to_sm89INS1_16FlashAttnFwdSm80INS1_25CollectiveMainloopFwdSm80ILi8ELi1ELb0EN4cute5tupleIJNS5_1CILi128EEENS7_ILi96EEENS7_ILi256EEEEEELi256ENS_6half_tEfNS_4arch4Sm80ELb1ELb0ELb0ELb0ELb0ELb0ELb1ELb0EEENS1_21CollectiveEpilogueFwdINS6_IJS8_SA_S9_EEENS6_IJNS7_ILi1EEESI_SI_EEESC_SE_Li256ELb0ELb1ELb0ELb0EEENS1_30DynamicPersistentTileSchedulerILi256ELi256ELb0ELb1ELb0EEEEEEEEEvNT_6ParamsE)
        /*0048*/ 	.short	0x0210
        /*004a*/ 	.short	0x0428


	//----- nvinfo : EIATTR_SW_WAR
	.align		4
.L_308:
        /*004c*/ 	.byte	0x04, 0x36
        /*004e*/ 	.short	(.L_310 - .L_309)
.L_309:
        /*0050*/ 	.word	0x00000008
.L_310:


//--------------------- .nv.info._ZN7cutlass13device_kernelIN5flash19enable_sm80_to_sm89INS1_16FlashAttnFwdSm80INS1_25CollectiveMainloopFwdSm80ILi8ELi1ELb0EN4cute5tupleIJNS5_1CILi128EEENS7_ILi96EEENS7_ILi256EEEEEELi256ENS_6half_tEfNS_4arch4Sm80ELb1ELb0ELb0ELb1ELb0ELb0ELb1ELb0EEENS1_21CollectiveEpilogueFwdINS6_IJS8_SA_S9_EEENS6_IJNS7_ILi1EEESI_SI_EEESC_SE_Li256ELb1ELb1ELb0ELb0EEENS1_19SingleTileSchedulerILb1ELb0ELb1ELi128EEEEEEEEEvNT_6ParamsE --------------------------
	.section	.nv.info._ZN7cutlass13device_kernelIN5flash19enable_sm80_to_sm89INS1_16FlashAttnFwdSm80INS1_25CollectiveMainloopFwdSm80ILi8ELi1ELb0EN4cute5tupleIJNS5_1CILi128EEENS7_ILi96EEENS7_ILi256EEEEEELi256ENS_6half_tEfNS_4arch4Sm80ELb1ELb0ELb0ELb1ELb0ELb0ELb1ELb0EEENS1_21CollectiveEpilogueFwdINS6_IJS8_SA_S9_EEENS6_IJNS7_ILi1EEESI_SI_EEESC_SE_Li256ELb1ELb1ELb0ELb0EEENS1_19SingleTileSchedulerILb1ELb0ELb1ELi128EEEEEEEEEvNT_6ParamsE,"",@"SHT_CUDA_INFO"
	.sectionflags	@""
	.align	4


	//----- nvinfo : EIATTR_CUDA_API_VERSION
	.align		4
        /*0000*/ 	.byte	0x04, 0x37
        /*0002*/ 	.short	(.L_312 - .L_311)
.L_311:
        /*0004*/ 	.word	0x00000082


	//----- nvinfo : EIATTR_KPARAM_INFO
	.align		4
.L_312:
        /*0008*/ 	.byte	0x04, 0x17
        /*000a*/ 	.short	(.L_314 - .L_313)
.L_313:
        /*000c*/ 	.word	0x00000000
        /*0010*/ 	.short	0x0000
        /*0012*/ 	.short	0x0000
        /*0014*/ 	.byte	0x00, 0xf0, 0x61, 0x10


	//----- nvinfo : EIATTR_SPARSE_MMA_MASK
	.align		4
.L_314:
        /*0018*/ 	.byte	0x03, 0x50
        /*001a*/ 	.short	0x0000


	//----- nvinfo : EIATTR_MAXREG_COUNT
	.align		4
        /*001c*/ 	.byte	0x03, 0x1b
        /*001e*/ 	.short	0x00ff


	//----- nvinfo : EIATTR_MERCURY_ISA_VERSION
	.align		4
        /*0020*/ 	.byte	0x03, 0x5f
        /*0022*/ 	.short	0x0101


	//----- nvinfo : EIATTR_EXIT_INSTR_OFFSETS
	.align		4
        /*0024*/ 	.byte	0x04, 0x1c
        /*0026*/ 	.short	(.L_316 - .L_315)


	//   ....[0]....
.L_315:
        /*0028*/ 	.word	0x00000010


	//----- nvinfo : EIATTR_MAX_THREADS
	.align		4
.L_316:
        /*002c*/ 	.byte	0x04, 0x05
        /*002e*/ 	.short	(.L_318 - .L_317)
.L_317:
        /*0030*/ 	.word	0x00000100
        /*0034*/ 	.word	0x00000001
        /*0038*/ 	.word	0x00000001


	//----- nvinfo : EIATTR_CBANK_PARAM_SIZE
	.align		4
.L_318:
        /*003c*/ 	.byte	0x03, 0x19
        /*003e*/ 	.short	0x0418


	//----- nvinfo : EIATTR_PARAM_CBANK
	.align		4
        /*0040*/ 	.byte	0x04, 0x0a
        /*0042*/ 	.short	(.L_320 - .L_319)
	.align		4
.L_319:
        /*0044*/ 	.word	index@(.nv.constant0._ZN7cutlass13device_kernelIN5flash19enable_sm80_to_sm89INS1_16FlashAttnFwdSm80INS1_25CollectiveMainloopFwdSm80ILi8ELi1ELb0EN4cute5tupleIJNS5_1CILi128EEENS7_ILi96EEENS7_ILi256EEEEEELi256ENS_6half_tEfNS_4arch4Sm80ELb1ELb0ELb0ELb1ELb0ELb0ELb1ELb0EEENS1_21CollectiveEpilogueFwdINS6_IJS8_SA_S9_EEENS6_IJNS7_ILi1EEESI_SI_EEESC_SE_Li256ELb1ELb1ELb0ELb0EEENS1_19SingleTileSchedulerILb1ELb0ELb1ELi128EEEEEEEEEvNT_6ParamsE)
        /*0048*/ 	.short	0x0210
        /*004a*/ 	.short	0x0418


	//----- nvinfo : EIATTR_SW_WAR
	.align		4
.L_320:
        /*004c*/ 	.byte	0x04, 0x36
        /*004e*/ 	.short	(.L_322 - .L_321)
.L_321:
        /*0050*/ 	.word	0x00000008
.L_322:


//--------------------- .nv.info._ZN7cutlass13device_kernelIN5flash19enable_sm80_to_sm89INS1_16FlashAttnFwdSm80INS1_25CollectiveMainloopFwdSm80ILi8ELi1ELb0EN4cute5tupleIJNS5_1CILi128EEENS7_ILi48EEENS7_ILi256EEEEEELi256ENS_6half_tEfNS_4arch4Sm80ELb1ELb0ELb0ELb1ELb0ELb1ELb1ELb0EEENS1_21CollectiveEpilogueFwdINS6_IJS8_SA_S9_EEENS6_IJNS7_ILi1EEESI_SI_EEESC_SE_Li256ELb1ELb1ELb0ELb0EEENS1_19SingleTileSchedulerILb1ELb0ELb1ELi128EEEEEEEEEvNT_6ParamsE --------------------------
	.section	.nv.info._ZN7cutlass13device_kernelIN5flash19enable_sm80_to_sm89INS1_16FlashAttnFwdSm80INS1_25CollectiveMainloopFwdSm80ILi8ELi1ELb0EN4cute5tupleIJNS5_1CILi128EEENS7_ILi48EEENS7_ILi256EEEEEELi256ENS_6half_tEfNS_4arch4Sm80ELb1ELb0ELb0ELb1ELb0ELb1ELb1ELb0EEENS1_21CollectiveEpilogueFwdINS6_IJS8_SA_S9_EEENS6_IJNS7_ILi1EEESI_SI_EEESC_SE_Li256ELb1ELb1ELb0ELb0EEENS1_19SingleTileSchedulerILb1ELb0ELb1ELi128EEEEEEEEEvNT_6ParamsE,"",@"SHT_CUDA_INFO"
	.sectionflags	@""
	.align	4


	//----- nvinfo : EIATTR_CUDA_API_VERSION
	.align		4
        /*0000*/ 	.byte	0x04, 0x37
        /*0002*/ 	.short	(.L_324 - .L_323)
.L_323:
        /*0004*/ 	.word	0x00000082


	//----- nvinfo : EIATTR_KPARAM_INFO
	.align		4
.L_324:
        /*0008*/ 	.byte	0x04, 0x17
        /*000a*/ 	.short	(.L_326 - .L_325)
.L_325:
        /*000c*/ 	.word	0x00000000
        /*0010*/ 	.short	0x0000
        /*0012*/ 	.short	0x0000
        /*0014*/ 	.byte	0x00, 0xf0, 0x61, 0x10


	//----- nvinfo : EIATTR_SPARSE_MMA_MASK
	.align		4
.L_326:
        /*0018*/ 	.byte	0x03, 0x50
        /*001a*/ 	.short	0x0000


	//----- nvinfo : EIATTR_MAXREG_COUNT
	.align		4
        /*001c*/ 	.byte	0x03, 0x1b
        /*001e*/ 	.short	0x00ff


	//----- nvinfo : EIATTR_MERCURY_ISA_VERSION
	.align		4
        /*0020*/ 	.byte	0x03, 0x5f
        /*0022*/ 	.short	0x0101


	//----- nvinfo : EIATTR_EXIT_INSTR_OFFSETS
	.align		4
        /*0024*/ 	.byte	0x04, 0x1c
        /*0026*/ 	.short	(.L_328 - .L_327)


	//   ....[0]....
.L_327:
        /*0028*/ 	.word	0x00000010


	//----- nvinfo : EIATTR_MAX_THREADS
	.align		4
.L_328:
        /*002c*/ 	.byte	0x04, 0x05
        /*002e*/ 	.short	(.L_330 - .L_329)
.L_329:
        /*0030*/ 	.word	0x00000100
        /*0034*/ 	.word	0x00000001
        /*0038*/ 	.word	0x00000001


	//----- nvinfo : EIATTR_CBANK_PARAM_SIZE
	.align		4
.L_330:
        /*003c*/ 	.byte	0x03, 0x19
        /*003e*/ 	.short	0x0418


	//----- nvinfo : EIATTR_PARAM_CBANK
	.align		4
        /*0040*/ 	.byte	0x04, 0x0a
        /*0042*/ 	.short	(.L_332 - .L_331)
	.align		4
.L_331:
        /*0044*/ 	.word	index@(.nv.constant0._ZN7cutlass13device_kernelIN5flash19enable_sm80_to_sm89INS1_16FlashAttnFwdSm80INS1_25CollectiveMainloopFwdSm80ILi8ELi1ELb0EN4cute5tupleIJNS5_1CILi128EEENS7_ILi48EEENS7_ILi256EEEEEELi256ENS_6half_tEfNS_4arch4Sm80ELb1ELb0ELb0ELb1ELb0ELb1ELb1ELb0EEENS1_21CollectiveEpilogueFwdINS6_IJS8_SA_S9_EEENS6_IJNS7_ILi1EEESI_SI_EEESC_SE_Li256ELb1ELb1ELb0ELb0EEENS1_19SingleTileSchedulerILb1ELb0ELb1ELi128EEEEEEEEEvNT_6ParamsE)
        /*0048*/ 	.short	0x0210
        /*004a*/ 	.short	0x0418


	//----- nvinfo : EIATTR_SW_WAR
	.align		4
.L_332:
        /*004c*/ 	.byte	0x04, 0x36
        /*004e*/ 	.short	(.L_334 - .L_333)
.L_333:
        /*0050*/ 	.word	0x00000008
.L_334:


//--------------------- .nv.callgraph             --------------------------
	.section	.nv.callgraph,"",@"SHT_CUDA_CALLGRAPH"
	.align	4
	.sectionentsize	8
	.align		4
        /*0000*/ 	.word	0x00000000
	.align		4
        /*0004*/ 	.word	0xffffffff
	.align		4
        /*0008*/ 	.word	0x00000000
	.align		4
        /*000c*/ 	.word	0xfffffffe
	.align		4
        /*0010*/ 	.word	0x00000000
	.align		4
        /*0014*/ 	.word	0xfffffffd
	.align		4
        /*0018*/ 	.word	0x00000000
	.align		4
        /*001c*/ 	.word	0xfffffffc


//--------------------- .nv.constant4             --------------------------
	.section	.nv.constant4,"a",@progbits
	.align	8
	.align		8
.nv.constant4:
        /*0000*/ 	.dword	_ZN66_INTERNAL_7fe396b5_30_flash_fwd_hdim256_fp16_sm80_cu_0106449f_34984cuda3std3__45__cpo5beginE
	.align		8
        /*0008*/ 	.dword	_ZN66_INTERNAL_7fe396b5_30_flash_fwd_hdim256_fp16_sm80_cu_0106449f_34984cuda3std3__45__cpo3endE
	.align		8
        /*0010*/ 	.dword	_ZN66_INTERNAL_7fe396b5_30_flash_fwd_hdim256_fp16_sm80_cu_0106449f_34984cuda3std3__45__cpo6cbeginE
	.align		8
        /*0018*/ 	.dword	_ZN66_INTERNAL_7fe396b5_30_flash_fwd_hdim256_fp16_sm80_cu_0106449f_34984cuda3std3__45__cpo4cendE
	.align		8
        /*0020*/ 	.dword	_ZN66_INTERNAL_7fe396b5_30_flash_fwd_hdim256_fp16_sm80_cu_0106449f_34984cuda3std3__468_GLOBAL__N__7fe396b5_30_flash_fwd_hdim256_fp16_sm80_cu_0106449f_34986ignoreE
	.align		8
        /*0028*/ 	.dword	_ZN66_INTERNAL_7fe396b5_30_flash_fwd_hdim256_fp16_sm80_cu_0106449f_34984cuda3std3__419piecewise_constructE
	.align		8
        /*0030*/ 	.dword	_ZN66_INTERNAL_7fe396b5_30_flash_fwd_hdim256_fp16_sm80_cu_0106449f_34984cuda3std3__48in_placeE
	.align		8
        /*0038*/ 	.dword	_ZN66_INTERNAL_7fe396b5_30_flash_fwd_hdim256_fp16_sm80_cu_0106449f_34984cuda3std6ranges3__45__cpo4swapE
	.align		8
        /*0040*/ 	.dword	_ZN66_INTERNAL_7fe396b5_30_flash_fwd_hdim256_fp16_sm80_cu_0106449f_34984cuda3std6ranges3__45__cpo9iter_moveE
	.align		8
        /*0048*/ 	.dword	_ZN66_INTERNAL_7fe396b5_30_flash_fwd_hdim256_fp16_sm80_cu_0106449f_34984cute7productE
	.align		8
        /*0050*/ 	.dword	_ZN66_INTERNAL_7fe396b5_30_flash_fwd_hdim256_fp16_sm80_cu_0106449f_34984cute1_E


//--------------------- .text._ZN7cutlass13device_kernelIN5flash19enable_sm80_to_sm89INS1_16FlashAttnFwdSm80INS1_25CollectiveMainloopFwdSm80ILi8ELi1ELb1EN4cute5tupleIJNS5_1CILi128EEENS7_ILi64EEENS7_ILi256EEEEEELi256ENS_6half_tEfNS_4arch4Sm80ELb0ELb0ELb0ELb0ELb0ELb0ELb1ELb0EEENS1_21CollectiveEpilogueFwdINS6_IJS8_SA_S9_EEENS6_IJNS7_ILi1EEESI_SI_EEESC_SE_Li256ELb0ELb1ELb0ELb0EEENS1_19SingleTileSchedulerILb0ELb0ELb1ELi128EEEEEEEEEvNT_6ParamsE --------------------------
	.section	.text._ZN7cutlass13device_kernelIN5flash19enable_sm80_to_sm89INS1_16FlashAttnFwdSm80INS1_25CollectiveMainloopFwdSm80ILi8ELi1ELb1EN4cute5tupleIJNS5_1CILi128EEENS7_ILi64EEENS7_ILi256EEEEEELi256ENS_6half_tEfNS_4arch4Sm80ELb0ELb0ELb0ELb0ELb0ELb0ELb1ELb0EEENS1_21CollectiveEpilogueFwdINS6_IJS8_SA_S9_EEENS6_IJNS7_ILi1EEESI_SI_EEESC_SE_Li256ELb0ELb1ELb0ELb0EEENS1_19SingleTileSchedulerILb0ELb0ELb1ELi128EEEEEEEEEvNT_6ParamsE,"ax",@progbits
	.align	128
.text._ZN7cutlass13device_kernelIN5flash19enable_sm80_to_sm89INS1_16FlashAttnFwdSm80INS1_25CollectiveMainloopFwdSm80ILi8ELi1ELb1EN4cute5tupleIJNS5_1CILi128EEENS7_ILi64EEENS7_ILi256EEEEEELi256ENS_6half_tEfNS_4arch4Sm80ELb0ELb0ELb0ELb0ELb0ELb0ELb1ELb0EEENS1_21CollectiveEpilogueFwdINS6_IJS8_SA_S9_EEENS6_IJNS7_ILi1EEESI_SI_EEESC_SE_Li256ELb0ELb1ELb0ELb0EEENS1_19SingleTileSchedulerILb0ELb0ELb1ELi128EEEEEEEEEvNT_6ParamsE:
        .type           _ZN7cutlass13device_kernelIN5flash19enable_sm80_to_sm89INS1_16FlashAttnFwdSm80INS1_25CollectiveMainloopFwdSm80ILi8ELi1ELb1EN4cute5tupleIJNS5_1CILi128EEENS7_ILi64EEENS7_ILi256EEEEEELi256ENS_6half_tEfNS_4arch4Sm80ELb0ELb0ELb0ELb0ELb0ELb0ELb1ELb0EEENS1_21CollectiveEpilogueFwdINS6_IJS8_SA_S9_EEENS6_IJNS7_ILi1EEESI_SI_EEESC_SE_Li256ELb0ELb1ELb0ELb0EEENS1_19SingleTileSchedulerILb0ELb0ELb1ELi128EEEEEEEEEvNT_6ParamsE,@function
        .size           _ZN7cutlass13device_kernelIN5flash19enable_sm80_to_sm89INS1_16FlashAttnFwdSm80INS1_25CollectiveMainloopFwdSm80ILi8ELi1ELb1EN4cute5tupleIJNS5_1CILi128EEENS7_ILi64EEENS7_ILi256EEEEEELi256ENS_6half_tEfNS_4arch4Sm80ELb0ELb0ELb0ELb0ELb0ELb0ELb1ELb0EEENS1_21CollectiveEpilogueFwdINS6_IJS8_SA_S9_EEENS6_IJNS7_ILi1EEESI_SI_EEESC_SE_Li256ELb0ELb1ELb0ELb0EEENS1_19SingleTileSchedulerILb0ELb0ELb1ELi128EEEEEEEEEvNT_6ParamsE,(.L_x_18 - _ZN7cutlass13device_kernelIN5flash19enable_sm80_to_sm89INS1_16FlashAttnFwdSm80INS1_25CollectiveMainloopFwdSm80ILi8ELi1ELb1EN4cute5tupleIJNS5_1CILi128EEENS7_ILi64EEENS7_ILi256EEEEEELi256ENS_6half_tEfNS_4arch4Sm80ELb0ELb0ELb0ELb0ELb0ELb0ELb1ELb0EEENS1_21CollectiveEpilogueFwdINS6_IJS8_SA_S9_EEENS6_IJNS7_ILi1EEESI_SI_EEESC_SE_Li256ELb0ELb1ELb0ELb0EEENS1_19SingleTileSchedulerILb0ELb0ELb1ELi128EEEEEEEEEvNT_6ParamsE)
        .other          _ZN7cutlass13device_kernelIN5flash19enable_sm80_to_sm89INS1_16FlashAttnFwdSm80INS1_25CollectiveMainloopFwdSm80ILi8ELi1ELb1EN4cute5tupleIJNS5_1CILi128EEENS7_ILi64EEENS7_ILi256EEEEEELi256ENS_6half_tEfNS_4arch4Sm80ELb0ELb0ELb0ELb0ELb0ELb0ELb1ELb0EEENS1_21CollectiveEpilogueFwdINS6_IJS8_SA_S9_EEENS6_IJNS7_ILi1EEESI_SI_EEESC_SE_Li256ELb0ELb1ELb0ELb0EEENS1_19SingleTileSchedulerILb0ELb0ELb1ELi128EEEEEEEEEvNT_6ParamsE,@"STO_CUDA_ENTRY STV_DEFAULT"
_ZN7cutlass13device_kernelIN5flash19enable_sm80_to_sm89INS1_16FlashAttnFwdSm80INS1_25CollectiveMainloopFwdSm80ILi8ELi1ELb1EN4cute5tupleIJNS5_1CILi128EEENS7_ILi64EEENS7_ILi256EEEEEELi256ENS_6half_tEfNS_4arch4Sm80ELb0ELb0ELb0ELb0ELb0ELb0ELb1ELb0EEENS1_21CollectiveEpilogueFwdINS6_IJS8_SA_S9_EEENS6_IJNS7_ILi1EEESI_SI_EEESC_SE_Li256ELb0ELb1ELb0ELb0EEENS1_19SingleTileSchedulerILb0ELb0ELb1ELi128EEEEEEEEEvNT_6ParamsE:
[----:B------:R-:W-:Y:S01]  /*0000*/  LDC R1, c[0x0][0x28] ;  /* 0x00000a00ff017b82 */ /* 0x000fe20000000800 */
[----:B------:R-:W-:Y:S05]  /*0010*/  EXIT ;  /* 0x000000000000794d */ /* 0x000fea0003800000 */
.L_x_0:
[----:B------:R-:W-:-:S00]  /*0020*/  BRA `(.L_x_0) ;  /* 0xfffffffc00fc7947 */ /* 0x000fc0000383ffff */
[----:B------:R-:W-:-:S00]  /*0030*/  NOP ;  /* 0x0000000000007918 */ /* 0x000fc00000000000 */
        /* <DEDUP_REMOVED lines=12> */
.L_x_18:


//--------------------- .text._ZN7cutlass13device_kernelIN5flash19enable_sm80_to_sm89INS1_16FlashAttnFwdSm80INS1_25CollectiveMainloopFwdSm80ILi8ELi1ELb1EN4cute5tupleIJNS5_1CILi128EEENS7_ILi64EEENS7_ILi256EEEEEELi256ENS_6half_tEfNS_4arch4Sm80ELb0ELb0ELb0ELb1ELb0ELb0ELb1ELb0EEENS1_21CollectiveEpilogueFwdINS6_IJS8_SA_S9_EEENS6_IJNS7_ILi1EEESI_SI_EEESC_SE_Li256ELb1ELb1ELb0ELb0EEENS1_19SingleTileSchedulerILb1ELb0ELb1ELi128EEEEEEEEEvNT_6ParamsE --------------------------
	.section	.text._ZN7cutlass13device_kernelIN5flash19enable_sm80_to_sm89INS1_16FlashAttnFwdSm80INS1_25CollectiveMainloopFwdSm80ILi8ELi1ELb1EN4cute5tupleIJNS5_1CILi128EEENS7_ILi64EEENS7_ILi256EEEEEELi256ENS_6half_tEfNS_4arch4Sm80ELb0ELb0ELb0ELb1ELb0ELb0ELb1ELb0EEENS1_21CollectiveEpilogueFwdINS6_IJS8_SA_S9_EEENS6_IJNS7_ILi1EEESI_SI_EEESC_SE_Li256ELb1ELb1ELb0ELb0EEENS1_19SingleTileSchedulerILb1ELb0ELb1ELi128EEEEEEEEEvNT_6ParamsE,"ax",@progbits
	.align	128
.text._ZN7cutlass13device_kernelIN5flash19enable_sm80_to_sm89INS1_16FlashAttnFwdSm80INS1_25CollectiveMainloopFwdSm80ILi8ELi1ELb1EN4cute5tupleIJNS5_1CILi128EEENS7_ILi64EEENS7_ILi256EEEEEELi256ENS_6half_tEfNS_4arch4Sm80ELb0ELb0ELb0ELb1ELb0ELb0ELb1ELb0EEENS1_21CollectiveEpilogueFwdINS6_IJS8_SA_S9_EEENS6_IJNS7_ILi1EEESI_SI_EEESC_SE_Li256ELb1ELb1ELb0ELb0EEENS1_19SingleTileSchedulerILb1ELb0ELb1ELi128EEEEEEEEEvNT_6ParamsE:
        .type           _ZN7cutlass13device_kernelIN5flash19enable_sm80_to_sm89INS1_16FlashAttnFwdSm80INS1_25CollectiveMainloopFwdSm80ILi8ELi1ELb1EN4cute5tupleIJNS5_1CILi128EEENS7_ILi64EEENS7_ILi256EEEEEELi256ENS_6half_tEfNS_4arch4Sm80ELb0ELb0ELb0ELb1ELb0ELb0ELb1ELb0EEENS1_21CollectiveEpilogueFwdINS6_IJS8_SA_S9_EEENS6_IJNS7_ILi1EEESI_SI_EEESC_SE_Li256ELb1ELb1ELb0ELb0EEENS1_19SingleTileSchedulerILb1ELb0ELb1ELi128EEEEEEEEEvNT_6ParamsE,@function
        .size           _ZN7cutlass13device_kernelIN5flash19enable_sm80_to_sm89INS1_16FlashAttnFwdSm80INS1_25CollectiveMainloopFwdSm80ILi8ELi1ELb1EN4cute5tupleIJNS5_1CILi128EEENS7_ILi64EEENS7_ILi256EEEEEELi256ENS_6half_tEfNS_4arch4Sm80ELb0ELb0ELb0ELb1ELb0ELb0ELb1ELb0EEENS1_21CollectiveEpilogueFwdINS6_IJS8_SA_S9_EEENS6_IJNS7_ILi1EEESI_SI_EEESC_SE_Li256ELb1ELb1ELb0ELb0EEENS1_19SingleTileSchedulerILb1ELb0ELb1ELi128EEEEEEEEEvNT_6ParamsE,(.L_x_19 - _ZN7cutlass13device_kernelIN5flash19enable_sm80_to_sm89INS1_16FlashAttnFwdSm80INS1_25CollectiveMainloopFwdSm80ILi8ELi1ELb1EN4cute5tupleIJNS5_1CILi128EEENS7_ILi64EEENS7_ILi256EEEEEELi256ENS_6half_tEfNS_4arch4Sm80ELb0ELb0ELb0ELb1ELb0ELb0ELb1ELb0EEENS1_21CollectiveEpilogueFwdINS6_IJS8_SA_S9_EEENS6_IJNS7_ILi1EEESI_SI_EEESC_SE_Li256ELb1ELb1ELb0ELb0EEENS1_19SingleTileSchedulerILb1ELb0ELb1ELi128EEEEEEEEEvNT_6ParamsE)
        .other          _ZN7cutlass13device_kernelIN5flash19enable_sm80_to_sm89INS1_16FlashAttnFwdSm80INS1_25CollectiveMainloopFwdSm80ILi8ELi1ELb1EN4cute5tupleIJNS5_1CILi128EEENS7_ILi64EEENS7_ILi256EEEEEELi256ENS_6half_tEfNS_4arch4Sm80ELb0ELb0ELb0ELb1ELb0ELb0ELb1ELb0EEENS1_21CollectiveEpilogueFwdINS6_IJS8_SA_S9_EEENS6_IJNS7_ILi1EEESI_SI_EEESC_SE_Li256ELb1ELb1ELb0ELb0EEENS1_19SingleTileSchedulerILb1ELb0ELb1ELi128EEEEEEEEEvNT_6ParamsE,@"STO_CUDA_ENTRY STV_DEFAULT"
_ZN7cutlass13device_kernelIN5flash19enable_sm80_to_sm89INS1_16FlashAttnFwdSm80INS1_25CollectiveMainloopFwdSm80ILi8ELi1ELb1EN4cute5tupleIJNS5_1CILi128EEENS7_ILi64EEENS7_ILi256EEEEEELi256ENS_6half_tEfNS_4arch4Sm80ELb0ELb0ELb0ELb1ELb0ELb0ELb1ELb0EEENS1_21CollectiveEpilogueFwdINS6_IJS8_SA_S9_EEENS6_IJNS7_ILi1EEESI_SI_EEESC_SE_Li256ELb1ELb1ELb0ELb0EEENS1_19SingleTileSchedulerILb1ELb0ELb1ELi128EEEEEEEEEvNT_6ParamsE:
[----:B------:R-:W-:Y:S01]  /*0000*/  LDC R1, c[0x0][0x28] ;  /* 0x00000a00ff017b82 */ /* 0x000fe20000000800 */
[----:B------:R-:W-:Y:S05]  /*0010*/  EXIT ;  /* 0x000000000000794d */ /* 0x000fea0003800000 */
.L_x_1:
        /* <DEDUP_REMOVED lines=14> */
.L_x_19:


//--------------------- .text._ZN7cutlass13device_kernelIN5flash19enable_sm80_to_sm89INS1_16FlashAttnFwdSm80INS1_25CollectiveMainloopFwdSm80ILi8ELi1ELb0EN4cute5tupleIJNS5_1CILi128EEENS7_ILi32EEENS7_ILi256EEEEEELi256ENS_6half_tEfNS_4arch4Sm80ELb0ELb0ELb0ELb1ELb0ELb1ELb1ELb0EEENS1_21CollectiveEpilogueFwdINS6_IJS8_SA_S9_EEENS6_IJNS7_ILi1EEESI_SI_EEESC_SE_Li256ELb1ELb1ELb0ELb0EEENS1_19SingleTileSchedulerILb1ELb0ELb1ELi128EEEEEEEEEvNT_6ParamsE --------------------------
	.section	.text._ZN7cutlass13device_kernelIN5flash19enable_sm80_to_sm89INS1_16FlashAttnFwdSm80INS1_25CollectiveMainloopFwdSm80ILi8ELi1ELb0EN4cute5tupleIJNS5_1CILi128EEENS7_ILi32EEENS7_ILi256EEEEEELi256ENS_6half_tEfNS_4arch4Sm80ELb0ELb0ELb0ELb1ELb0ELb1ELb1ELb0EEENS1_21CollectiveEpilogueFwdINS6_IJS8_SA_S9_EEENS6_IJNS7_ILi1EEESI_SI_EEESC_SE_Li256ELb1ELb1ELb0ELb0EEENS1_19SingleTileSchedulerILb1ELb0ELb1ELi128EEEEEEEEEvNT_6ParamsE,"ax",@progbits
	.align	128
.text._ZN7cutlass13device_kernelIN5flash19enable_sm80_to_sm89INS1_16FlashAttnFwdSm80INS1_25CollectiveMainloopFwdSm80ILi8ELi1ELb0EN4cute5tupleIJNS5_1CILi128EEENS7_ILi32EEENS7_ILi256EEEEEELi256ENS_6half_tEfNS_4arch4Sm80ELb0ELb0ELb0ELb1ELb0ELb1ELb1ELb0EEENS1_21CollectiveEpilogueFwdINS6_IJS8_SA_S9_EEENS6_IJNS7_ILi1EEESI_SI_EEESC_SE_Li256ELb1ELb1ELb0ELb0EEENS1_19SingleTileSchedulerILb1ELb0ELb1ELi128EEEEEEEEEvNT_6ParamsE:
        .type           _ZN7cutlass13device_kernelIN5flash19enable_sm80_to_sm89INS1_16FlashAttnFwdSm80INS1_25CollectiveMainloopFwdSm80ILi8ELi1ELb0EN4cute5tupleIJNS5_1CILi128EEENS7_ILi32EEENS7_ILi256EEEEEELi256ENS_6half_tEfNS_4arch4Sm80ELb0ELb0ELb0ELb1ELb0ELb1ELb1ELb0EEENS1_21CollectiveEpilogueFwdINS6_IJS8_SA_S9_EEENS6_IJNS7_ILi1EEESI_SI_EEESC_SE_Li256ELb1ELb1ELb0ELb0EEENS1_19SingleTileSchedulerILb1ELb0ELb1ELi128EEEEEEEEEvNT_6ParamsE,@function
        .size           _ZN7cutlass13device_kernelIN5flash19enable_sm80_to_sm89INS1_16FlashAttnFwdSm80INS1_25CollectiveMainloopFwdSm80ILi8ELi1ELb0EN4cute5tupleIJNS5_1CILi128EEENS7_ILi32EEENS7_ILi256EEEEEELi256ENS_6half_tEfNS_4arch4Sm80ELb0ELb0ELb0ELb1ELb0ELb1ELb1ELb0EEENS1_21CollectiveEpilogueFwdINS6_IJS8_SA_S9_EEENS6_IJNS7_ILi1EEESI_SI_EEESC_SE_Li256ELb1ELb1ELb0ELb0EEENS1_19SingleTileSchedulerILb1ELb0ELb1ELi128EEEEEEEEEvNT_6ParamsE,(.L_x_20 - _ZN7cutlass13device_kernelIN5flash19enable_sm80_to_sm89INS1_16FlashAttnFwdSm80INS1_25CollectiveMainloopFwdSm80ILi8ELi1ELb0EN4cute5tupleIJNS5_1CILi128EEENS7_ILi32EEENS7_ILi256EEEEEELi256ENS_6half_tEfNS_4arch4Sm80ELb0ELb0ELb0ELb1ELb0ELb1ELb1ELb0EEENS1_21CollectiveEpilogueFwdINS6_IJS8_SA_S9_EEENS6_IJNS7_ILi1EEESI_SI_EEESC_SE_Li256ELb1ELb1ELb0ELb0EEENS1_19SingleTileSchedulerILb1ELb0ELb1ELi128EEEEEEEEEvNT_6ParamsE)
        .other          _ZN7cutlass13device_kernelIN5flash19enable_sm80_to_sm89INS1_16FlashAttnFwdSm80INS1_25CollectiveMainloopFwdSm80ILi8ELi1ELb0EN4cute5tupleIJNS5_1CILi128EEENS7_ILi32EEENS7_ILi256EEEEEELi256ENS_6half_tEfNS_4arch4Sm80ELb0ELb0ELb0ELb1ELb0ELb1ELb1ELb0EEENS1_21CollectiveEpilogueFwdINS6_IJS8_SA_S9_EEENS6_IJNS7_ILi1EEESI_SI_EEESC_SE_Li256ELb1ELb1ELb0ELb0EEENS1_19SingleTileSchedulerILb1ELb0ELb1ELi128EEEEEEEEEvNT_6ParamsE,@"STO_CUDA_ENTRY STV_DEFAULT"
_ZN7cutlass13device_kernelIN5flash19enable_sm80_to_sm89INS1_16FlashAttnFwdSm80INS1_25CollectiveMainloopFwdSm80ILi8ELi1ELb0EN4cute5tupleIJNS5_1CILi128EEENS7_ILi32EEENS7_ILi256EEEEEELi256ENS_6half_tEfNS_4arch4Sm80ELb0ELb0ELb0ELb1ELb0ELb1ELb1ELb0EEENS1_21CollectiveEpilogueFwdINS6_IJS8_SA_S9_EEENS6_IJNS7_ILi1EEESI_SI_EEESC_SE_Li256ELb1ELb1ELb0ELb0EEENS1_19SingleTileSchedulerILb1ELb0ELb1ELi128EEEEEEEEEvNT_6ParamsE:
[----:B------:R-:W-:Y:S01]  /*0000*/  LDC R1, c[0x0][0x28] ;  /* 0x00000a00ff017b82 */ /* 0x000fe20000000800 */
[----:B------:R-:W-:Y:S05]  /*0010*/  EXIT ;  /* 0x000000000000794d */ /* 0x000fea0003800000 */
.L_x_2:
        /* <DEDUP_REMOVED lines=14> */
.L_x_20:


//--------------------- .text._ZN7cutlass13device_kernelIN5flash19enable_sm80_to_sm89INS1_16FlashAttnFwdSm80INS1_25CollectiveMainloopFwdSm80ILi8ELi1ELb1EN4cute5tupleIJNS5_1CILi128EEENS7_ILi48EEENS7_ILi256EEEEEELi256ENS_6half_tEfNS_4arch4Sm80ELb0ELb1ELb0ELb0ELb0ELb0ELb1ELb0EEENS1_21CollectiveEpilogueFwdINS6_IJS8_SA_S9_EEENS6_IJNS7_ILi1EEESI_SI_EEESC_SE_Li256ELb0ELb1ELb0ELb0EEENS1_19SingleTileSchedulerILb0ELb0ELb1ELi128EEEEEEEEEvNT_6ParamsE --------------------------
	.section	.text._ZN7cutlass13device_kernelIN5flash19enable_sm80_to_sm89INS1_16FlashAttnFwdSm80INS1_25CollectiveMainloopFwdSm80ILi8ELi1ELb1EN4cute5tupleIJNS5_1CILi128EEENS7_ILi48EEENS7_ILi256EEEEEELi256ENS_6half_tEfNS_4arch4Sm80ELb0ELb1ELb0ELb0ELb0ELb0ELb1ELb0EEENS1_21CollectiveEpilogueFwdINS6_IJS8_SA_S9_EEENS6_IJNS7_ILi1EEESI_SI_EEESC_SE_Li256ELb0ELb1ELb0ELb0EEENS1_19SingleTileSchedulerILb0ELb0ELb1ELi128EEEEEEEEEvNT_6ParamsE,"ax",@progbits
	.align	128
.text._ZN7cutlass13device_kernelIN5flash19enable_sm80_to_sm89INS1_16FlashAttnFwdSm80INS1_25CollectiveMainloopFwdSm80ILi8ELi1ELb1EN4cute5tupleIJNS5_1CILi128EEENS7_ILi48EEENS7_ILi256EEEEEELi256ENS_6half_tEfNS_4arch4Sm80ELb0ELb1ELb0ELb0ELb0ELb0ELb1ELb0EEENS1_21CollectiveEpilogueFwdINS6_IJS8_SA_S9_EEENS6_IJNS7_ILi1EEESI_SI_EEESC_SE_Li256ELb0ELb1ELb0ELb0EEENS1_19SingleTileSchedulerILb0ELb0ELb1ELi128EEEEEEEEEvNT_6ParamsE:
        .type           _ZN7cutlass13device_kernelIN5flash19enable_sm80_to_sm89INS1_16FlashAttnFwdSm80INS1_25CollectiveMainloopFwdSm80ILi8ELi1ELb1EN4cute5tupleIJNS5_1CILi128EEENS7_ILi48EEENS7_ILi256EEEEEELi256ENS_6half_tEfNS_4arch4Sm80ELb0ELb1ELb0ELb0ELb0ELb0ELb1ELb0EEENS1_21CollectiveEpilogueFwdINS6_IJS8_SA_S9_EEENS6_IJNS7_ILi1EEESI_SI_EEESC_SE_Li256ELb0ELb1ELb0ELb0EEENS1_19SingleTileSchedulerILb0ELb0ELb1ELi128EEEEEEEEEvNT_6ParamsE,@function
        .size           _ZN7cutlass13device_kernelIN5flash19enable_sm80_to_sm89INS1_16FlashAttnFwdSm80INS1_25CollectiveMainloopFwdSm80ILi8ELi1ELb1EN4cute5tupleIJNS5_1CILi128EEENS7_ILi48EEENS7_ILi256EEEEEELi256ENS_6half_tEfNS_4arch4Sm80ELb0ELb1ELb0ELb0ELb0ELb0ELb1ELb0EEENS1_21CollectiveEpilogueFwdINS6_IJS8_SA_S9_EEENS6_IJNS7_ILi1EEESI_SI_EEESC_SE_Li256ELb0ELb1ELb0ELb0EEENS1_19SingleTileSchedulerILb0ELb0ELb1ELi128EEEEEEEEEvNT_6ParamsE,(.L_x_21 - _ZN7cutlass13device_kernelIN5flash19enable_sm80_to_sm89INS1_16FlashAttnFwdSm80INS1_25CollectiveMainloopFwdSm80ILi8ELi1ELb1EN4cute5tupleIJNS5_1CILi128EEENS7_ILi48EEENS7_ILi256EEEEEELi256ENS_6half_tEfNS_4arch4Sm80ELb0ELb1ELb0ELb0ELb0ELb0ELb1ELb0EEENS1_21CollectiveEpilogueFwdINS6_IJS8_SA_S9_EEENS6_IJNS7_ILi1EEESI_SI_EEESC_SE_Li256ELb0ELb1ELb0ELb0EEENS1_19SingleTileSchedulerILb0ELb0ELb1ELi128EEEEEEEEEvNT_6ParamsE)
        .other          _ZN7cutlass13device_kernelIN5flash19enable_sm80_to_sm89INS1_16FlashAttnFwdSm80INS1_25CollectiveMainloopFwdSm80ILi8ELi1ELb1EN4cute5tupleIJNS5_1CILi128EEENS7_ILi48EEENS7_ILi256EEEEEELi256ENS_6half_tEfNS_4arch4Sm80ELb0ELb1ELb0ELb0ELb0ELb0ELb1ELb0EEENS1_21CollectiveEpilogueFwdINS6_IJS8_SA_S9_EEENS6_IJNS7_ILi1EEESI_SI_EEESC_SE_Li256ELb0ELb1ELb0ELb0EEENS1_19SingleTileSchedulerILb0ELb0ELb1ELi128EEEEEEEEEvNT_6ParamsE,@"STO_CUDA_ENTRY STV_DEFAULT"
_ZN7cutlass13device_kernelIN5flash19enable_sm80_to_sm89INS1_16FlashAttnFwdSm80INS1_25CollectiveMainloopFwdSm80ILi8ELi1ELb1EN4cute5tupleIJNS5_1CILi128EEENS7_ILi48EEENS7_ILi256EEEEEELi256ENS_6half_tEfNS_4arch4Sm80ELb0ELb1ELb0ELb0ELb0ELb0ELb1ELb0EEENS1_21CollectiveEpilogueFwdINS6_IJS8_SA_S9_EEENS6_IJNS7_ILi1EEESI_SI_EEESC_SE_Li256ELb0ELb1ELb0ELb0EEENS1_19SingleTileSchedulerILb0ELb0ELb1ELi128EEEEEEEEEvNT_6ParamsE:
[----:B------:R-:W-:Y:S01]  /*0000*/  LDC R1, c[0x0][0x28] ;  /* 0x00000a00ff017b82 */ /* 0x000fe20000000800 */
[----:B------:R-:W-:Y:S05]  /*0010*/  EXIT ;  /* 0x000000000000794d */ /* 0x000fea0003800000 */
.L_x_3:
        /* <DEDUP_REMOVED lines=14> */
.L_x_21:


//--------------------- .text._ZN7cutlass13device_kernelIN5flash19enable_sm80_to_sm89INS1_16FlashAttnFwdSm80INS1_25CollectiveMainloopFwdSm80ILi8ELi1ELb1EN4cute5tupleIJNS5_1CILi128EEENS7_ILi48EEENS7_ILi256EEEEEELi256ENS_6half_tEfNS_4arch4Sm80ELb0ELb1ELb0ELb1ELb0ELb0ELb1ELb0EEENS1_21CollectiveEpilogueFwdINS6_IJS8_SA_S9_EEENS6_IJNS7_ILi1EEESI_SI_EEESC_SE_Li256ELb1ELb1ELb0ELb0EEENS1_19SingleTileSchedulerILb1ELb0ELb1ELi128EEEEEEEEEvNT_6ParamsE --------------------------
	.section	.text._ZN7cutlass13device_kernelIN5flash19enable_sm80_to_sm89INS1_16FlashAttnFwdSm80INS1_25CollectiveMainloopFwdSm80ILi8ELi1ELb1EN4cute5tupleIJNS5_1CILi128EEENS7_ILi48EEENS7_ILi256EEEEEELi256ENS_6half_tEfNS_4arch4Sm80ELb0ELb1ELb0ELb1ELb0ELb0ELb1ELb0EEENS1_21CollectiveEpilogueFwdINS6_IJS8_SA_S9_EEENS6_IJNS7_ILi1EEESI_SI_EEESC_SE_Li256ELb1ELb1ELb0ELb0EEENS1_19SingleTileSchedulerILb1ELb0ELb1ELi128EEEEEEEEEvNT_6ParamsE,"ax",@progbits
	.align	128
.text._ZN7cutlass13device_kernelIN5flash19enable_sm80_to_sm89INS1_16FlashAttnFwdSm80INS1_25CollectiveMainloopFwdSm80ILi8ELi1ELb1EN4cute5tupleIJNS5_1CILi128EEENS7_ILi48EEENS7_ILi256EEEEEELi256ENS_6half_tEfNS_4arch4Sm80ELb0ELb1ELb0ELb1ELb0ELb0ELb1ELb0EEENS1_21CollectiveEpilogueFwdINS6_IJS8_SA_S9_EEENS6_IJNS7_ILi1EEESI_SI_EEESC_SE_Li256ELb1ELb1ELb0ELb0EEENS1_19SingleTileSchedulerILb1ELb0ELb1ELi128EEEEEEEEEvNT_6ParamsE:
        .type           _ZN7cutlass13device_kernelIN5flash19enable_sm80_to_sm89INS1_16FlashAttnFwdSm80INS1_25CollectiveMainloopFwdSm80ILi8ELi1ELb1EN4cute5tupleIJNS5_1CILi128EEENS7_ILi48EEENS7_ILi256EEEEEELi256ENS_6half_tEfNS_4arch4Sm80ELb0ELb1ELb0ELb1ELb0ELb0ELb1ELb0EEENS1_21CollectiveEpilogueFwdINS6_IJS8_SA_S9_EEENS6_IJNS7_ILi1EEESI_SI_EEESC_SE_Li256ELb1ELb1ELb0ELb0EEENS1_19SingleTileSchedulerILb1ELb0ELb1ELi128EEEEEEEEEvNT_6ParamsE,@function
        .size           _ZN7cutlass13device_kernelIN5flash19enable_sm80_to_sm89INS1_16FlashAttnFwdSm80INS1_25CollectiveMainloopFwdSm80ILi8ELi1ELb1EN4cute5tupleIJNS5_1CILi128EEENS7_ILi48EEENS7_ILi256EEEEEELi256ENS_6half_tEfNS_4arch4Sm80ELb0ELb1ELb0ELb1ELb0ELb0ELb1ELb0EEENS1_21CollectiveEpilogueFwdINS6_IJS8_SA_S9_EEENS6_IJNS7_ILi1EEESI_SI_EEESC_SE_Li256ELb1ELb1ELb0ELb0EEENS1_19SingleTileSchedulerILb1ELb0ELb1ELi128EEEEEEEEEvNT_6ParamsE,(.L_x_22 - _ZN7cutlass13device_kernelIN5flash19enable_sm80_to_sm89INS1_16FlashAttnFwdSm80INS1_25CollectiveMainloopFwdSm80ILi8ELi1ELb1EN4cute5tupleIJNS5_1CILi128EEENS7_ILi48EEENS7_ILi256EEEEEELi256ENS_6half_tEfNS_4arch4Sm80ELb0ELb1ELb0ELb1ELb0ELb0ELb1ELb0EEENS1_21CollectiveEpilogueFwdINS6_IJS8_SA_S9_EEENS6_IJNS7_ILi1EEESI_SI_EEESC_SE_Li256ELb1ELb1ELb0ELb0EEENS1_19SingleTileSchedulerILb1ELb0ELb1ELi128EEEEEEEEEvNT_6ParamsE)
        .other          _ZN7cutlass13device_kernelIN5flash19enable_sm80_to_sm89INS1_16FlashAttnFwdSm80INS1_25CollectiveMainloopFwdSm80ILi8ELi1ELb1EN4cute5tupleIJNS5_1CILi128EEENS7_ILi48EEENS7_ILi256EEEEEELi256ENS_6half_tEfNS_4arch4Sm80ELb0ELb1ELb0ELb1ELb0ELb0ELb1ELb0EEENS1_21CollectiveEpilogueFwdINS6_IJS8_SA_S9_EEENS6_IJNS7_ILi1EEESI_SI_EEESC_SE_Li256ELb1ELb1ELb0ELb0EEENS1_19SingleTileSchedulerILb1ELb0ELb1ELi128EEEEEEEEEvNT_6ParamsE,@"STO_CUDA_ENTRY STV_DEFAULT"
_ZN7cutlass13device_kernelIN5flash19enable_sm80_to_sm89INS1_16FlashAttnFwdSm80INS1_25CollectiveMainloopFwdSm80ILi8ELi1ELb1EN4cute5tupleIJNS5_1CILi128EEENS7_ILi48EEENS7_ILi256EEEEEELi256ENS_6half_tEfNS_4arch4Sm80ELb0ELb1ELb0ELb1ELb0ELb0ELb1ELb0EEENS1_21CollectiveEpilogueFwdINS6_IJS8_SA_S9_EEENS6_IJNS7_ILi1EEESI_SI_EEESC_SE_Li256ELb1ELb1ELb0ELb0EEENS1_19SingleTileSchedulerILb1ELb0ELb1ELi128EEEEEEEEEvNT_6ParamsE:
[----:B------:R-:W-:Y:S01]  /*0000*/  LDC R1, c[0x0][0x28] ;  /* 0x00000a00ff017b82 */ /* 0x000fe20000000800 */
[----:B------:R-:W-:Y:S05]  /*0010*/  EXIT ;  /* 0x000000000000794d */ /* 0x000fea0003800000 */
.L_x_4:
        /* <DEDUP_REMOVED lines=14> */
.L_x_22:


//--------------------- .text._ZN7cutlass13device_kernelIN5flash19enable_sm80_to_sm89INS1_16FlashAttnFwdSm80INS1_25CollectiveMainloopFwdSm80ILi8ELi1ELb0EN4cute5tupleIJNS5_1CILi128EEENS7_ILi32EEENS7_ILi256EEEEEELi256ENS_6half_tEfNS_4arch4Sm80ELb0ELb1ELb0ELb1ELb0ELb1ELb1ELb0EEENS1_21CollectiveEpilogueFwdINS6_IJS8_SA_S9_EEENS6_IJNS7_ILi1EEESI_SI_EEESC_SE_Li256ELb1ELb1ELb0ELb0EEENS1_19SingleTileSchedulerILb1ELb0ELb1ELi128EEEEEEEEEvNT_6ParamsE --------------------------
	.section	.text._ZN7cutlass13device_kernelIN5flash19enable_sm80_to_sm89INS1_16FlashAttnFwdSm80INS1_25CollectiveMainloopFwdSm80ILi8ELi1ELb0EN4cute5tupleIJNS5_1CILi128EEENS7_ILi32EEENS7_ILi256EEEEEELi256ENS_6half_tEfNS_4arch4Sm80ELb0ELb1ELb0ELb1ELb0ELb1ELb1ELb0EEENS1_21CollectiveEpilogueFwdINS6_IJS8_SA_S9_EEENS6_IJNS7_ILi1EEESI_SI_EEESC_SE_Li256ELb1ELb1ELb0ELb0EEENS1_19SingleTileSchedulerILb1ELb0ELb1ELi128EEEEEEEEEvNT_6ParamsE,"ax",@progbits
	.align	128
.text._ZN7cutlass13device_kernelIN5flash19enable_sm80_to_sm89INS1_16FlashAttnFwdSm80INS1_25CollectiveMainloopFwdSm80ILi8ELi1ELb0EN4cute5tupleIJNS5_1CILi128EEENS7_ILi32EEENS7_ILi256EEEEEELi256ENS_6half_tEfNS_4arch4Sm80ELb0ELb1ELb0ELb1ELb0ELb1ELb1ELb0EEENS1_21CollectiveEpilogueFwdINS6_IJS8_SA_S9_EEENS6_IJNS7_ILi1EEESI_SI_EEESC_SE_Li256ELb1ELb1ELb0ELb0EEENS1_19SingleTileSchedulerILb1ELb0ELb1ELi128EEEEEEEEEvNT_6ParamsE:
        .type           _ZN7cutlass13device_kernelIN5flash19enable_sm80_to_sm89INS1_16FlashAttnFwdSm80INS1_25CollectiveMainloopFwdSm80ILi8ELi1ELb0EN4cute5tupleIJNS5_1CILi128EEENS7_ILi32EEENS7_ILi256EEEEEELi256ENS_6half_tEfNS_4arch4Sm80ELb0ELb1ELb0ELb1ELb0ELb1ELb1ELb0EEENS1_21CollectiveEpilogueFwdINS6_IJS8_SA_S9_EEENS6_IJNS7_ILi1EEESI_SI_EEESC_SE_Li256ELb1ELb1ELb0ELb0EEENS1_19SingleTileSchedulerILb1ELb0ELb1ELi128EEEEEEEEEvNT_6ParamsE,@function
        .size           _ZN7cutlass13device_kernelIN5flash19enable_sm80_to_sm89INS1_16FlashAttnFwdSm80INS1_25CollectiveMainloopFwdSm80ILi8ELi1ELb0EN4cute5tupleIJNS5_1CILi128EEENS7_ILi32EEENS7_ILi256EEEEEELi256ENS_6half_tEfNS_4arch4Sm80ELb0ELb1ELb0ELb1ELb0ELb1ELb1ELb0EEENS1_21CollectiveEpilogueFwdINS6_IJS8_SA_S9_EEENS6_IJNS7_ILi1EEESI_SI_EEESC_SE_Li256ELb1ELb1ELb0ELb0EEENS1_19SingleTileSchedulerILb1ELb0ELb1ELi128EEEEEEEEEvNT_6ParamsE,(.L_x_23 - _ZN7cutlass13device_kernelIN5flash19enable_sm80_to_sm89INS1_16FlashAttnFwdSm80INS1_25CollectiveMainloopFwdSm80ILi8ELi1ELb0EN4cute5tupleIJNS5_1CILi128EEENS7_ILi32EEENS7_ILi256EEEEEELi256ENS_6half_tEfNS_4arch4Sm80ELb0ELb1ELb0ELb1ELb0ELb1ELb1ELb0EEENS1_21CollectiveEpilogueFwdINS6_IJS8_SA_S9_EEENS6_IJNS7_ILi1EEESI_SI_EEESC_SE_Li256ELb1ELb1ELb0ELb0EEENS1_19SingleTileSchedulerILb1ELb0ELb1ELi128EEEEEEEEEvNT_6ParamsE)
        .other          _ZN7cutlass13device_kernelIN5flash19enable_sm80_to_sm89INS1_16FlashAttnFwdSm80INS1_25CollectiveMainloopFwdSm80ILi8ELi1ELb0EN4cute5tupleIJNS5_1CILi128EEENS7_ILi32EEENS7_ILi256EEEEEELi256ENS_6half_tEfNS_4arch4Sm80ELb0ELb1ELb0ELb1ELb0ELb1ELb1ELb0EEENS1_21CollectiveEpilogueFwdINS6_IJS8_SA_S9_EEENS6_IJNS7_ILi1EEESI_SI_EEESC_SE_Li256ELb1ELb1ELb0ELb0EEENS1_19SingleTileSchedulerILb1ELb0ELb1ELi128EEEEEEEEEvNT_6ParamsE,@"STO_CUDA_ENTRY STV_DEFAULT"
_ZN7cutlass13device_kernelIN5flash19enable_sm80_to_sm89INS1_16FlashAttnFwdSm80INS1_25CollectiveMainloopFwdSm80ILi8ELi1ELb0EN4cute5tupleIJNS5_1CILi128EEENS7_ILi32EEENS7_ILi256EEEEEELi256ENS_6half_tEfNS_4arch4Sm80ELb0ELb1ELb0ELb1ELb0ELb1ELb1ELb0EEENS1_21CollectiveEpilogueFwdINS6_IJS8_SA_S9_EEENS6_IJNS7_ILi1EEESI_SI_EEESC_SE_Li256ELb1ELb1ELb0ELb0EEENS1_19SingleTileSchedulerILb1ELb0ELb1ELi128EEEEEEEEEvNT_6ParamsE:
[----:B------:R-:W-:Y:S01]  /*0000*/  LDC R1, c[0x0][0x28] ;  /* 0x00000a00ff017b82 */ /* 0x000fe20000000800 */
[----:B------:R-:W-:Y:S05]  /*0010*/  EXIT ;  /* 0x000000000000794d */ /* 0x000fea0003800000 */
.L_x_5:
        /* <DEDUP_REMOVED lines=14> */
.L_x_23:


//--------------------- .text._ZN7cutlass13device_kernelIN5flash19enable_sm80_to_sm89INS1_16FlashAttnFwdSm80INS1_25CollectiveMainloopFwdSm80ILi8ELi1ELb1EN4cute5tupleIJNS5_1CILi128EEENS7_ILi64EEENS7_ILi256EEEEEELi256ENS_6half_tEfNS_4arch4Sm80ELb1ELb0ELb0ELb0ELb0ELb0ELb1ELb0EEENS1_21CollectiveEpilogueFwdINS6_IJS8_SA_S9_EEENS6_IJNS7_ILi1EEESI_SI_EEESC_SE_Li256ELb0ELb1ELb0ELb0EEENS1_30DynamicPersistentTileSchedulerILi256ELi256ELb0ELb1ELb0EEEEEEEEEvNT_6ParamsE --------------------------
	.section	.text._ZN7cutlass13device_kernelIN5flash19enable_sm80_to_sm89INS1_16FlashAttnFwdSm80INS1_25CollectiveMainloopFwdSm80ILi8ELi1ELb1EN4cute5tupleIJNS5_1CILi128EEENS7_ILi64EEENS7_ILi256EEEEEELi256ENS_6half_tEfNS_4arch4Sm80ELb1ELb0ELb0ELb0ELb0ELb0ELb1ELb0EEENS1_21CollectiveEpilogueFwdINS6_IJS8_SA_S9_EEENS6_IJNS7_ILi1EEESI_SI_EEESC_SE_Li256ELb0ELb1ELb0ELb0EEENS1_30DynamicPersistentTileSchedulerILi256ELi256ELb0ELb1ELb0EEEEEEEEEvNT_6ParamsE,"ax",@progbits
	.align	128
.text._ZN7cutlass13device_kernelIN5flash19enable_sm80_to_sm89INS1_16FlashAttnFwdSm80INS1_25CollectiveMainloopFwdSm80ILi8ELi1ELb1EN4cute5tupleIJNS5_1CILi128EEENS7_ILi64EEENS7_ILi256EEEEEELi256ENS_6half_tEfNS_4arch4Sm80ELb1ELb0ELb0ELb0ELb0ELb0ELb1ELb0EEENS1_21CollectiveEpilogueFwdINS6_IJS8_SA_S9_EEENS6_IJNS7_ILi1EEESI_SI_EEESC_SE_Li256ELb0ELb1ELb0ELb0EEENS1_30DynamicPersistentTileSchedulerILi256ELi256ELb0ELb1ELb0EEEEEEEEEvNT_6ParamsE:
        .type           _ZN7cutlass13device_kernelIN5flash19enable_sm80_to_sm89INS1_16FlashAttnFwdSm80INS1_25CollectiveMainloopFwdSm80ILi8ELi1ELb1EN4cute5tupleIJNS5_1CILi128EEENS7_ILi64EEENS7_ILi256EEEEEELi256ENS_6half_tEfNS_4arch4Sm80ELb1ELb0ELb0ELb0ELb0ELb0ELb1ELb0EEENS1_21CollectiveEpilogueFwdINS6_IJS8_SA_S9_EEENS6_IJNS7_ILi1EEESI_SI_EEESC_SE_Li256ELb0ELb1ELb0ELb0EEENS1_30DynamicPersistentTileSchedulerILi256ELi256ELb0ELb1ELb0EEEEEEEEEvNT_6ParamsE,@function
        .size           _ZN7cutlass13device_kernelIN5flash19enable_sm80_to_sm89INS1_16FlashAttnFwdSm80INS1_25CollectiveMainloopFwdSm80ILi8ELi1ELb1EN4cute5tupleIJNS5_1CILi128EEENS7_ILi64EEENS7_ILi256EEEEEELi256ENS_6half_tEfNS_4arch4Sm80ELb1ELb0ELb0ELb0ELb0ELb0ELb1ELb0EEENS1_21CollectiveEpilogueFwdINS6_IJS8_SA_S9_EEENS6_IJNS7_ILi1EEESI_SI_EEESC_SE_Li256ELb0ELb1ELb0ELb0EEENS1_30DynamicPersistentTileSchedulerILi256ELi256ELb0ELb1ELb0EEEEEEEEEvNT_6ParamsE,(.L_x_24 - _ZN7cutlass13device_kernelIN5flash19enable_sm80_to_sm89INS1_16FlashAttnFwdSm80INS1_25CollectiveMainloopFwdSm80ILi8ELi1ELb1EN4cute5tupleIJNS5_1CILi128EEENS7_ILi64EEENS7_ILi256EEEEEELi256ENS_6half_tEfNS_4arch4Sm80ELb1ELb0ELb0ELb0ELb0ELb0ELb1ELb0EEENS1_21CollectiveEpilogueFwdINS6_IJS8_SA_S9_EEENS6_IJNS7_ILi1EEESI_SI_EEESC_SE_Li256ELb0ELb1ELb0ELb0EEENS1_30DynamicPersistentTileSchedulerILi256ELi256ELb0ELb1ELb0EEEEEEEEEvNT_6ParamsE)
        .other          _ZN7cutlass13device_kernelIN5flash19enable_sm80_to_sm89INS1_16FlashAttnFwdSm80INS1_25CollectiveMainloopFwdSm80ILi8ELi1ELb1EN4cute5tupleIJNS5_1CILi128EEENS7_ILi64EEENS7_ILi256EEEEEELi256ENS_6half_tEfNS_4arch4Sm80ELb1ELb0ELb0ELb0ELb0ELb0ELb1ELb0EEENS1_21CollectiveEpilogueFwdINS6_IJS8_SA_S9_EEENS6_IJNS7_ILi1EEESI_SI_EEESC_SE_Li256ELb0ELb1ELb0ELb0EEENS1_30DynamicPersistentTileSchedulerILi256ELi256ELb0ELb1ELb0EEEEEEEEEvNT_6ParamsE,@"STO_CUDA_ENTRY STV_DEFAULT"
_ZN7cutlass13device_kernelIN5flash19enable_sm80_to_sm89INS1_16FlashAttnFwdSm80INS1_25CollectiveMainloopFwdSm80ILi8ELi1ELb1EN4cute5tupleIJNS5_1CILi128EEENS7_ILi64EEENS7_ILi256EEEEEELi256ENS_6half_tEfNS_4arch4Sm80ELb1ELb0ELb0ELb0ELb0ELb0ELb1ELb0EEENS1_21CollectiveEpilogueFwdINS6_IJS8_SA_S9_EEENS6_IJNS7_ILi1EEESI_SI_EEESC_SE_Li256ELb0ELb1ELb0ELb0EEENS1_30DynamicPersistentTileSchedulerILi256ELi256ELb0ELb1ELb0EEEEEEEEEvNT_6ParamsE:
[----:B------:R-:W-:Y:S01]  /*0000*/  LDC R1, c[0x0][0x28] ;  /* 0x00000a00ff017b82 */ /* 0x000fe20000000800 */
[----:B------:R-:W-:Y:S05]  /*0010*/  EXIT ;  /* 0x000000000000794d */ /* 0x000fea0003800000 */
.L_x_6:
        /* <DEDUP_REMOVED lines=14> */
.L_x_24:


//--------------------- .text._ZN7cutlass13device_kernelIN5flash19enable_sm80_to_sm89INS1_16FlashAttnFwdSm80INS1_25CollectiveMainloopFwdSm80ILi8ELi1ELb1EN4cute5tupleIJNS5_1CILi128EEENS7_ILi64EEENS7_ILi256EEEEEELi256ENS_6half_tEfNS_4arch4Sm80ELb1ELb0ELb0ELb1ELb0ELb0ELb1ELb0EEENS1_21CollectiveEpilogueFwdINS6_IJS8_SA_S9_EEENS6_IJNS7_ILi1EEESI_SI_EEESC_SE_Li256ELb1ELb1ELb0ELb0EEENS1_19SingleTileSchedulerILb1ELb0ELb1ELi128EEEEEEEEEvNT_6ParamsE --------------------------
	.section	.text._ZN7cutlass13device_kernelIN5flash19enable_sm80_to_sm89INS1_16FlashAttnFwdSm80INS1_25CollectiveMainloopFwdSm80ILi8ELi1ELb1EN4cute5tupleIJNS5_1CILi128EEENS7_ILi64EEENS7_ILi256EEEEEELi256ENS_6half_tEfNS_4arch4Sm80ELb1ELb0ELb0ELb1ELb0ELb0ELb1ELb0EEENS1_21CollectiveEpilogueFwdINS6_IJS8_SA_S9_EEENS6_IJNS7_ILi1EEESI_SI_EEESC_SE_Li256ELb1ELb1ELb0ELb0EEENS1_19SingleTileSchedulerILb1ELb0ELb1ELi128EEEEEEEEEvNT_6ParamsE,"ax",@progbits
	.align	128
.text._ZN7cutlass13device_kernelIN5flash19enable_sm80_to_sm89INS1_16FlashAttnFwdSm80INS1_25CollectiveMainloopFwdSm80ILi8ELi1ELb1EN4cute5tupleIJNS5_1CILi128EEENS7_ILi64EEENS7_ILi256EEEEEELi256ENS_6half_tEfNS_4arch4Sm80ELb1ELb0ELb0ELb1ELb0ELb0ELb1ELb0EEENS1_21CollectiveEpilogueFwdINS6_IJS8_SA_S9_EEENS6_IJNS7_ILi1EEESI_SI_EEESC_SE_Li256ELb1ELb1ELb0ELb0EEENS1_19SingleTileSchedulerILb1ELb0ELb1ELi128EEEEEEEEEvNT_6ParamsE:
        .type           _ZN7cutlass13device_kernelIN5flash19enable_sm80_to_sm89INS1_16FlashAttnFwdSm80INS1_25CollectiveMainloopFwdSm80ILi8ELi1ELb1EN4cute5tupleIJNS5_1CILi128EEENS7_ILi64EEENS7_ILi256EEEEEELi256ENS_6half_tEfNS_4arch4Sm80ELb1ELb0ELb0ELb1ELb0ELb0ELb1ELb0EEENS1_21CollectiveEpilogueFwdINS6_IJS8_SA_S9_EEENS6_IJNS7_ILi1EEESI_SI_EEESC_SE_Li256ELb1ELb1ELb0ELb0EEENS1_19SingleTileSchedulerILb1ELb0ELb1ELi128EEEEEEEEEvNT_6ParamsE,@function
        .size           _ZN7cutlass13device_kernelIN5flash19enable_sm80_to_sm89INS1_16FlashAttnFwdSm80INS1_25CollectiveMainloopFwdSm80ILi8ELi1ELb1EN4cute5tupleIJNS5_1CILi128EEENS7_ILi64EEENS7_ILi256EEEEEELi256ENS_6half_tEfNS_4arch4Sm80ELb1ELb0ELb0ELb1ELb0ELb0ELb1ELb0EEENS1_21CollectiveEpilogueFwdINS6_IJS8_SA_S9_EEENS6_IJNS7_ILi1EEESI_SI_EEESC_SE_Li256ELb1ELb1ELb0ELb0EEENS1_19SingleTileSchedulerILb1ELb0ELb1ELi128EEEEEEEEEvNT_6ParamsE,(.L_x_25 - _ZN7cutlass13device_kernelIN5flash19enable_sm80_to_sm89INS1_16FlashAttnFwdSm80INS1_25CollectiveMainloopFwdSm80ILi8ELi1ELb1EN4cute5tupleIJNS5_1CILi128EEENS7_ILi64EEENS7_ILi256EEEEEELi256ENS_6half_tEfNS_4arch4Sm80ELb1ELb0ELb0ELb1ELb0ELb0ELb1ELb0EEENS1_21CollectiveEpilogueFwdINS6_IJS8_SA_S9_EEENS6_IJNS7_ILi1EEESI_SI_EEESC_SE_Li256ELb1ELb1ELb0ELb0EEENS1_19SingleTileSchedulerILb1ELb0ELb1ELi128EEEEEEEEEvNT_6ParamsE)
        .other          _ZN7cutlass13device_kernelIN5flash19enable_sm80_to_sm89INS1_16FlashAttnFwdSm80INS1_25CollectiveMainloopFwdSm80ILi8ELi1ELb1EN4cute5tupleIJNS5_1CILi128EEENS7_ILi64EEENS7_ILi256EEEEEELi256ENS_6half_tEfNS_4arch4Sm80ELb1ELb0ELb0ELb1ELb0ELb0ELb1ELb0EEENS1_21CollectiveEpilogueFwdINS6_IJS8_SA_S9_EEENS6_IJNS7_ILi1EEESI_SI_EEESC_SE_Li256ELb1ELb1ELb0ELb0EEENS1_19SingleTileSchedulerILb1ELb0ELb1ELi128EEEEEEEEEvNT_6ParamsE,@"STO_CUDA_ENTRY STV_DEFAULT"
_ZN7cutlass13device_kernelIN5flash19enable_sm80_to_sm89INS1_16FlashAttnFwdSm80INS1_25CollectiveMainloopFwdSm80ILi8ELi1ELb1EN4cute5tupleIJNS5_1CILi128EEENS7_ILi64EEENS7_ILi256EEEEEELi256ENS_6half_tEfNS_4arch4Sm80ELb1ELb0ELb0ELb1ELb0ELb0ELb1ELb0EEENS1_21CollectiveEpilogueFwdINS6_IJS8_SA_S9_EEENS6_IJNS7_ILi1EEESI_SI_EEESC_SE_Li256ELb1ELb1ELb0ELb0EEENS1_19SingleTileSchedulerILb1ELb0ELb1ELi128EEEEEEEEEvNT_6ParamsE:
[----:B------:R-:W-:Y:S01]  /*0000*/  LDC R1, c[0x0][0x28] ;  /* 0x00000a00ff017b82 */ /* 0x000fe20000000800 */
[----:B------:R-:W-:Y:S05]  /*0010*/  EXIT ;  /* 0x000000000000794d */ /* 0x000fea0003800000 */
.L_x_7:
        /* <DEDUP_REMOVED lines=14> */
.L_x_25:


//--------------------- .text._ZN7cutlass13device_kernelIN5flash19enable_sm80_to_sm89INS1_16FlashAttnFwdSm80INS1_25CollectiveMainloopFwdSm80ILi8ELi1ELb0EN4cute5tupleIJNS5_1CILi128EEENS7_ILi32EEENS7_ILi256EEEEEELi256ENS_6half_tEfNS_4arch4Sm80ELb1ELb0ELb0ELb1ELb0ELb1ELb1ELb0EEENS1_21CollectiveEpilogueFwdINS6_IJS8_SA_S9_EEENS6_IJNS7_ILi1EEESI_SI_EEESC_SE_Li256ELb1ELb1ELb0ELb0EEENS1_19SingleTileSchedulerILb1ELb0ELb1ELi128EEEEEEEEEvNT_6ParamsE --------------------------
	.section	.text._ZN7cutlass13device_kernelIN5flash19enable_sm80_to_sm89INS1_16FlashAttnFwdSm80INS1_25CollectiveMainloopFwdSm80ILi8ELi1ELb0EN4cute5tupleIJNS5_1CILi128EEENS7_ILi32EEENS7_ILi256EEEEEELi256ENS_6half_tEfNS_4arch4Sm80ELb1ELb0ELb0ELb1ELb0ELb1ELb1ELb0EEENS1_21CollectiveEpilogueFwdINS6_IJS8_SA_S9_EEENS6_IJNS7_ILi1EEESI_SI_EEESC_SE_Li256ELb1ELb1ELb0ELb0EEENS1_19SingleTileSchedulerILb1ELb0ELb1ELi128EEEEEEEEEvNT_6ParamsE,"ax",@progbits
	.align	128
.text._ZN7cutlass13device_kernelIN5flash19enable_sm80_to_sm89INS1_16FlashAttnFwdSm80INS1_25CollectiveMainloopFwdSm80ILi8ELi1ELb0EN4cute5tupleIJNS5_1CILi128EEENS7_ILi32EEENS7_ILi256EEEEEELi256ENS_6half_tEfNS_4arch4Sm80ELb1ELb0ELb0ELb1ELb0ELb1ELb1ELb0EEENS1_21CollectiveEpilogueFwdINS6_IJS8_SA_S9_EEENS6_IJNS7_ILi1EEESI_SI_EEESC_SE_Li256ELb1ELb1ELb0ELb0EEENS1_19SingleTileSchedulerILb1ELb0ELb1ELi128EEEEEEEEEvNT_6ParamsE:
        .type           _ZN7cutlass13device_kernelIN5flash19enable_sm80_to_sm89INS1_16FlashAttnFwdSm80INS1_25CollectiveMainloopFwdSm80ILi8ELi1ELb0EN4cute5tupleIJNS5_1CILi128EEENS7_ILi32EEENS7_ILi256EEEEEELi256ENS_6half_tEfNS_4arch4Sm80ELb1ELb0ELb0ELb1ELb0ELb1ELb1ELb0EEENS1_21CollectiveEpilogueFwdINS6_IJS8_SA_S9_EEENS6_IJNS7_ILi1EEESI_SI_EEESC_SE_Li256ELb1ELb1ELb0ELb0EEENS1_19SingleTileSchedulerILb1ELb0ELb1ELi128EEEEEEEEEvNT_6ParamsE,@function
        .size           _ZN7cutlass13device_kernelIN5flash19enable_sm80_to_sm89INS1_16FlashAttnFwdSm80INS1_25CollectiveMainloopFwdSm80ILi8ELi1ELb0EN4cute5tupleIJNS5_1CILi128EEENS7_ILi32EEENS7_ILi256EEEEEELi256ENS_6half_tEfNS_4arch4Sm80ELb1ELb0ELb0ELb1ELb0ELb1ELb1ELb0EEENS1_21CollectiveEpilogueFwdINS6_IJS8_SA_S9_EEENS6_IJNS7_ILi1EEESI_SI_EEESC_SE_Li256ELb1ELb1ELb0ELb0EEENS1_19SingleTileSchedulerILb1ELb0ELb1ELi128EEEEEEEEEvNT_6ParamsE,(.L_x_26 - _ZN7cutlass13device_kernelIN5flash19enable_sm80_to_sm89INS1_16FlashAttnFwdSm80INS1_25CollectiveMainloopFwdSm80ILi8ELi1ELb0EN4cute5tupleIJNS5_1CILi128EEENS7_ILi32EEENS7_ILi256EEEEEELi256ENS_6half_tEfNS_4arch4Sm80ELb1ELb0ELb0ELb1ELb0ELb1ELb1ELb0EEENS1_21CollectiveEpilogueFwdINS6_IJS8_SA_S9_EEENS6_IJNS7_ILi1EEESI_SI_EEESC_SE_Li256ELb1ELb1ELb0ELb0EEENS1_19SingleTileSchedulerILb1ELb0ELb1ELi128EEEEEEEEEvNT_6ParamsE)
        .other          _ZN7cutlass13device_kernelIN5flash19enable_sm80_to_sm89INS1_16FlashAttnFwdSm80INS1_25CollectiveMainloopFwdSm80ILi8ELi1ELb0EN4cute5tupleIJNS5_1CILi128EEENS7_ILi32EEENS7_ILi256EEEEEELi256ENS_6half_tEfNS_4arch4Sm80ELb1ELb0ELb0ELb1ELb0ELb1ELb1ELb0EEENS1_21CollectiveEpilogueFwdINS6_IJS8_SA_S9_EEENS6_IJNS7_ILi1EEESI_SI_EEESC_SE_Li256ELb1ELb1ELb0ELb0EEENS1_19SingleTileSchedulerILb1ELb0ELb1ELi128EEEEEEEEEvNT_6ParamsE,@"STO_CUDA_ENTRY STV_DEFAULT"
_ZN7cutlass13device_kernelIN5flash19enable_sm80_to_sm89INS1_16FlashAttnFwdSm80INS1_25CollectiveMainloopFwdSm80ILi8ELi1ELb0EN4cute5tupleIJNS5_1CILi128EEENS7_ILi32EEENS7_ILi256EEEEEELi256ENS_6half_tEfNS_4arch4Sm80ELb1ELb0ELb0ELb1ELb0ELb1ELb1ELb0EEENS1_21CollectiveEpilogueFwdINS6_IJS8_SA_S9_EEENS6_IJNS7_ILi1EEESI_SI_EEESC_SE_Li256ELb1ELb1ELb0ELb0EEENS1_19SingleTileSchedulerILb1ELb0ELb1ELi128EEEEEEEEEvNT_6ParamsE:
[----:B------:R-:W-:Y:S01]  /*0000*/  LDC R1, c[0x0][0x28] ;  /* 0x00000a00ff017b82 */ /* 0x000fe20000000800 */
[----:B------:R-:W-:Y:S05]  /*0010*/  EXIT ;  /* 0x000000000000794d */ /* 0x000fea0003800000 */
.L_x_8:
        /* <DEDUP_REMOVED lines=14> */
.L_x_26:


//--------------------- .text._ZN7cutlass13device_kernelIN5flash19enable_sm80_to_sm89INS1_16FlashAttnFwdSm80INS1_25CollectiveMainloopFwdSm80ILi8ELi1ELb0EN4cute5tupleIJNS5_1CILi128EEENS7_ILi96EEENS7_ILi256EEEEEELi256ENS_6half_tEfNS_4arch4Sm80ELb0ELb0ELb0ELb0ELb0ELb0ELb1ELb0EEENS1_21CollectiveEpilogueFwdINS6_IJS8_SA_S9_EEENS6_IJNS7_ILi1EEESI_SI_EEESC_SE_Li256ELb0ELb1ELb0ELb0EEENS1_19SingleTileSchedulerILb0ELb0ELb1ELi128EEEEEEEEEvNT_6ParamsE --------------------------
	.section	.text._ZN7cutlass13device_kernelIN5flash19enable_sm80_to_sm89INS1_16FlashAttnFwdSm80INS1_25CollectiveMainloopFwdSm80ILi8ELi1ELb0EN4cute5tupleIJNS5_1CILi128EEENS7_ILi96EEENS7_ILi256EEEEEELi256ENS_6half_tEfNS_4arch4Sm80ELb0ELb0ELb0ELb0ELb0ELb0ELb1ELb0EEENS1_21CollectiveEpilogueFwdINS6_IJS8_SA_S9_EEENS6_IJNS7_ILi1EEESI_SI_EEESC_SE_Li256ELb0ELb1ELb0ELb0EEENS1_19SingleTileSchedulerILb0ELb0ELb1ELi128EEEEEEEEEvNT_6ParamsE,"ax",@progbits
	.align	128
.text._ZN7cutlass13device_kernelIN5flash19enable_sm80_to_sm89INS1_16FlashAttnFwdSm80INS1_25CollectiveMainloopFwdSm80ILi8ELi1ELb0EN4cute5tupleIJNS5_1CILi128EEENS7_ILi96EEENS7_ILi256EEEEEELi256ENS_6half_tEfNS_4arch4Sm80ELb0ELb0ELb0ELb0ELb0ELb0ELb1ELb0EEENS1_21CollectiveEpilogueFwdINS6_IJS8_SA_S9_EEENS6_IJNS7_ILi1EEESI_SI_EEESC_SE_Li256ELb0ELb1ELb0ELb0EEENS1_19SingleTileSchedulerILb0ELb0ELb1ELi128EEEEEEEEEvNT_6ParamsE:
        .type           _ZN7cutlass13device_kernelIN5flash19enable_sm80_to_sm89INS1_16FlashAttnFwdSm80INS1_25CollectiveMainloopFwdSm80ILi8ELi1ELb0EN4cute5tupleIJNS5_1CILi128EEENS7_ILi96EEENS7_ILi256EEEEEELi256ENS_6half_tEfNS_4arch4Sm80ELb0ELb0ELb0ELb0ELb0ELb0ELb1ELb0EEENS1_21CollectiveEpilogueFwdINS6_IJS8_SA_S9_EEENS6_IJNS7_ILi1EEESI_SI_EEESC_SE_Li256ELb0ELb1ELb0ELb0EEENS1_19SingleTileSchedulerILb0ELb0ELb1ELi128EEEEEEEEEvNT_6ParamsE,@function
        .size           _ZN7cutlass13device_kernelIN5flash19enable_sm80_to_sm89INS1_16FlashAttnFwdSm80INS1_25CollectiveMainloopFwdSm80ILi8ELi1ELb0EN4cute5tupleIJNS5_1CILi128EEENS7_ILi96EEENS7_ILi256EEEEEELi256ENS_6half_tEfNS_4arch4Sm80ELb0ELb0ELb0ELb0ELb0ELb0ELb1ELb0EEENS1_21CollectiveEpilogueFwdINS6_IJS8_SA_S9_EEENS6_IJNS7_ILi1EEESI_SI_EEESC_SE_Li256ELb0ELb1ELb0ELb0EEENS1_19SingleTileSchedulerILb0ELb0ELb1ELi128EEEEEEEEEvNT_6ParamsE,(.L_x_27 - _ZN7cutlass13device_kernelIN5flash19enable_sm80_to_sm89INS1_16FlashAttnFwdSm80INS1_25CollectiveMainloopFwdSm80ILi8ELi1ELb0EN4cute5tupleIJNS5_1CILi128EEENS7_ILi96EEENS7_ILi256EEEEEELi256ENS_6half_tEfNS_4arch4Sm80ELb0ELb0ELb0ELb0ELb0ELb0ELb1ELb0EEENS1_21CollectiveEpilogueFwdINS6_IJS8_SA_S9_EEENS6_IJNS7_ILi1EEESI_SI_EEESC_SE_Li256ELb0ELb1ELb0ELb0EEENS1_19SingleTileSchedulerILb0ELb0ELb1ELi128EEEEEEEEEvNT_6ParamsE)
        .other          _ZN7cutlass13device_kernelIN5flash19enable_sm80_to_sm89INS1_16FlashAttnFwdSm80INS1_25CollectiveMainloopFwdSm80ILi8ELi1ELb0EN4cute5tupleIJNS5_1CILi128EEENS7_ILi96EEENS7_ILi256EEEEEELi256ENS_6half_tEfNS_4arch4Sm80ELb0ELb0ELb0ELb0ELb0ELb0ELb1ELb0EEENS1_21CollectiveEpilogueFwdINS6_IJS8_SA_S9_EEENS6_IJNS7_ILi1EEESI_SI_EEESC_SE_Li256ELb0ELb1ELb0ELb0EEENS1_19SingleTileSchedulerILb0ELb0ELb1ELi128EEEEEEEEEvNT_6ParamsE,@"STO_CUDA_ENTRY STV_DEFAULT"
_ZN7cutlass13device_kernelIN5flash19enable_sm80_to_sm89INS1_16FlashAttnFwdSm80INS1_25CollectiveMainloopFwdSm80ILi8ELi1ELb0EN4cute5tupleIJNS5_1CILi128EEENS7_ILi96EEENS7_ILi256EEEEEELi256ENS_6half_tEfNS_4arch4Sm80ELb0ELb0ELb0ELb0ELb0ELb0ELb1ELb0EEENS1_21CollectiveEpilogueFwdINS6_IJS8_SA_S9_EEENS6_IJNS7_ILi1EEESI_SI_EEESC_SE_Li256ELb0ELb1ELb0ELb0EEENS1_19SingleTileSchedulerILb0ELb0ELb1ELi128EEEEEEEEEvNT_6ParamsE:
[----:B------:R-:W-:Y:S01]  /*0000*/  LDC R1, c[0x0][0x28] ;  /* 0x00000a00ff017b82 */ /* 0x000fe20000000800 */
[----:B------:R-:W-:Y:S05]  /*0010*/  EXIT ;  /* 0x000000000000794d */ /* 0x000fea0003800000 */
.L_x_9:
        /* <DEDUP_REMOVED lines=14> */
.L_x_27:


//--------------------- .text._ZN7cutlass13device_kernelIN5flash19enable_sm80_to_sm89INS1_16FlashAttnFwdSm80INS1_25CollectiveMainloopFwdSm80ILi8ELi1ELb0EN4cute5tupleIJNS5_1CILi128EEENS7_ILi96EEENS7_ILi256EEEEEELi256ENS_6half_tEfNS_4arch4Sm80ELb0ELb0ELb0ELb1ELb0ELb0ELb1ELb0EEENS1_21CollectiveEpilogueFwdINS6_IJS8_SA_S9_EEENS6_IJNS7_ILi1EEESI_SI_EEESC_SE_Li256ELb1ELb1ELb0ELb0EEENS1_19SingleTileSchedulerILb1ELb0ELb1ELi128EEEEEEEEEvNT_6ParamsE --------------------------
	.section	.text._ZN7cutlass13device_kernelIN5flash19enable_sm80_to_sm89INS1_16FlashAttnFwdSm80INS1_25CollectiveMainloopFwdSm80ILi8ELi1ELb0EN4cute5tupleIJNS5_1CILi128EEENS7_ILi96EEENS7_ILi256EEEEEELi256ENS_6half_tEfNS_4arch4Sm80ELb0ELb0ELb0ELb1ELb0ELb0ELb1ELb0EEENS1_21CollectiveEpilogueFwdINS6_IJS8_SA_S9_EEENS6_IJNS7_ILi1EEESI_SI_EEESC_SE_Li256ELb1ELb1ELb0ELb0EEENS1_19SingleTileSchedulerILb1ELb0ELb1ELi128EEEEEEEEEvNT_6ParamsE,"ax",@progbits
	.align	128
.text._ZN7cutlass13device_kernelIN5flash19enable_sm80_to_sm89INS1_16FlashAttnFwdSm80INS1_25CollectiveMainloopFwdSm80ILi8ELi1ELb0EN4cute5tupleIJNS5_1CILi128EEENS7_ILi96EEENS7_ILi256EEEEEELi256ENS_6half_tEfNS_4arch4Sm80ELb0ELb0ELb0ELb1ELb0ELb0ELb1ELb0EEENS1_21CollectiveEpilogueFwdINS6_IJS8_SA_S9_EEENS6_IJNS7_ILi1EEESI_SI_EEESC_SE_Li256ELb1ELb1ELb0ELb0EEENS1_19SingleTileSchedulerILb1ELb0ELb1ELi128EEEEEEEEEvNT_6ParamsE:
        .type           _ZN7cutlass13device_kernelIN5flash19enable_sm80_to_sm89INS1_16FlashAttnFwdSm80INS1_25CollectiveMainloopFwdSm80ILi8ELi1ELb0EN4cute5tupleIJNS5_1CILi128EEENS7_ILi96EEENS7_ILi256EEEEEELi256ENS_6half_tEfNS_4arch4Sm80ELb0ELb0ELb0ELb1ELb0ELb0ELb1ELb0EEENS1_21CollectiveEpilogueFwdINS6_IJS8_SA_S9_EEENS6_IJNS7_ILi1EEESI_SI_EEESC_SE_Li256ELb1ELb1ELb0ELb0EEENS1_19SingleTileSchedulerILb1ELb0ELb1ELi128EEEEEEEEEvNT_6ParamsE,@function
        .size           _ZN7cutlass13device_kernelIN5flash19enable_sm80_to_sm89INS1_16FlashAttnFwdSm80INS1_25CollectiveMainloopFwdSm80ILi8ELi1ELb0EN4cute5tupleIJNS5_1CILi128EEENS7_ILi96EEENS7_ILi256EEEEEELi256ENS_6half_tEfNS_4arch4Sm80ELb0ELb0ELb0ELb1ELb0ELb0ELb1ELb0EEENS1_21CollectiveEpilogueFwdINS6_IJS8_SA_S9_EEENS6_IJNS7_ILi1EEESI_SI_EEESC_SE_Li256ELb1ELb1ELb0ELb0EEENS1_19SingleTileSchedulerILb1ELb0ELb1ELi128EEEEEEEEEvNT_6ParamsE,(.L_x_28 - _ZN7cutlass13device_kernelIN5flash19enable_sm80_to_sm89INS1_16FlashAttnFwdSm80INS1_25CollectiveMainloopFwdSm80ILi8ELi1ELb0EN4cute5tupleIJNS5_1CILi128EEENS7_ILi96EEENS7_ILi256EEEEEELi256ENS_6half_tEfNS_4arch4Sm80ELb0ELb0ELb0ELb1ELb0ELb0ELb1ELb0EEENS1_21CollectiveEpilogueFwdINS6_IJS8_SA_S9_EEENS6_IJNS7_ILi1EEESI_SI_EEESC_SE_Li256ELb1ELb1ELb0ELb0EEENS1_19SingleTileSchedulerILb1ELb0ELb1ELi128EEEEEEEEEvNT_6ParamsE)
        .other          _ZN7cutlass13device_kernelIN5flash19enable_sm80_to_sm89INS1_16FlashAttnFwdSm80INS1_25CollectiveMainloopFwdSm80ILi8ELi1ELb0EN4cute5tupleIJNS5_1CILi128EEENS7_ILi96EEENS7_ILi256EEEEEELi256ENS_6half_tEfNS_4arch4Sm80ELb0ELb0ELb0ELb1ELb0ELb0ELb1ELb0EEENS1_21CollectiveEpilogueFwdINS6_IJS8_SA_S9_EEENS6_IJNS7_ILi1EEESI_SI_EEESC_SE_Li256ELb1ELb1ELb0ELb0EEENS1_19SingleTileSchedulerILb1ELb0ELb1ELi128EEEEEEEEEvNT_6ParamsE,@"STO_CUDA_ENTRY STV_DEFAULT"
_ZN7cutlass13device_kernelIN5flash19enable_sm80_to_sm89INS1_16FlashAttnFwdSm80INS1_25CollectiveMainloopFwdSm80ILi8ELi1ELb0EN4cute5tupleIJNS5_1CILi128EEENS7_ILi96EEENS7_ILi256EEEEEELi256ENS_6half_tEfNS_4arch4Sm80ELb0ELb0ELb0ELb1ELb0ELb0ELb1ELb0EEENS1_21CollectiveEpilogueFwdINS6_IJS8_SA_S9_EEENS6_IJNS7_ILi1EEESI_SI_EEESC_SE_Li256ELb1ELb1ELb0ELb0EEENS1_19SingleTileSchedulerILb1ELb0ELb1ELi128EEEEEEEEEvNT_6ParamsE:
[----:B------:R-:W-:Y:S01]  /*0000*/  LDC R1, c[0x0][0x28] ;  /* 0x00000a00ff017b82 */ /* 0x000fe20000000800 */
[----:B------:R-:W-:Y:S05]  /*0010*/  EXIT ;  /* 0x000000000000794d */ /* 0x000fea0003800000 */
.L_x_10:
        /* <DEDUP_REMOVED lines=14> */
.L_x_28:


//--------------------- .text._ZN7cutlass13device_kernelIN5flash19enable_sm80_to_sm89INS1_16FlashAttnFwdSm80INS1_25CollectiveMainloopFwdSm80ILi8ELi1ELb0EN4cute5tupleIJNS5_1CILi128EEENS7_ILi48EEENS7_ILi256EEEEEELi256ENS_6half_tEfNS_4arch4Sm80ELb0ELb0ELb0ELb1ELb0ELb1ELb1ELb0EEENS1_21CollectiveEpilogueFwdINS6_IJS8_SA_S9_EEENS6_IJNS7_ILi1EEESI_SI_EEESC_SE_Li256ELb1ELb1ELb0ELb0EEENS1_19SingleTileSchedulerILb1ELb0ELb1ELi128EEEEEEEEEvNT_6ParamsE --------------------------
	.section	.text._ZN7cutlass13device_kernelIN5flash19enable_sm80_to_sm89INS1_16FlashAttnFwdSm80INS1_25CollectiveMainloopFwdSm80ILi8ELi1ELb0EN4cute5tupleIJNS5_1CILi128EEENS7_ILi48EEENS7_ILi256EEEEEELi256ENS_6half_tEfNS_4arch4Sm80ELb0ELb0ELb0ELb1ELb0ELb1ELb1ELb0EEENS1_21CollectiveEpilogueFwdINS6_IJS8_SA_S9_EEENS6_IJNS7_ILi1EEESI_SI_EEESC_SE_Li256ELb1ELb1ELb0ELb0EEENS1_19SingleTileSchedulerILb1ELb0ELb1ELi128EEEEEEEEEvNT_6ParamsE,"ax",@progbits
	.align	128
.text._ZN7cutlass13device_kernelIN5flash19enable_sm80_to_sm89INS1_16FlashAttnFwdSm80INS1_25CollectiveMainloopFwdSm80ILi8ELi1ELb0EN4cute5tupleIJNS5_1CILi128EEENS7_ILi48EEENS7_ILi256EEEEEELi256ENS_6half_tEfNS_4arch4Sm80ELb0ELb0ELb0ELb1ELb0ELb1ELb1ELb0EEENS1_21CollectiveEpilogueFwdINS6_IJS8_SA_S9_EEENS6_IJNS7_ILi1EEESI_SI_EEESC_SE_Li256ELb1ELb1ELb0ELb0EEENS1_19SingleTileSchedulerILb1ELb0ELb1ELi128EEEEEEEEEvNT_6ParamsE:
        .type           _ZN7cutlass13device_kernelIN5flash19enable_sm80_to_sm89INS1_16FlashAttnFwdSm80INS1_25CollectiveMainloopFwdSm80ILi8ELi1ELb0EN4cute5tupleIJNS5_1CILi128EEENS7_ILi48EEENS7_ILi256EEEEEELi256ENS_6half_tEfNS_4arch4Sm80ELb0ELb0ELb0ELb1ELb0ELb1ELb1ELb0EEENS1_21CollectiveEpilogueFwdINS6_IJS8_SA_S9_EEENS6_IJNS7_ILi1EEESI_SI_EEESC_SE_Li256ELb1ELb1ELb0ELb0EEENS1_19SingleTileSchedulerILb1ELb0ELb1ELi128EEEEEEEEEvNT_6ParamsE,@function
        .size           _ZN7cutlass13device_kernelIN5flash19enable_sm80_to_sm89INS1_16FlashAttnFwdSm80INS1_25CollectiveMainloopFwdSm80ILi8ELi1ELb0EN4cute5tupleIJNS5_1CILi128EEENS7_ILi48EEENS7_ILi256EEEEEELi256ENS_6half_tEfNS_4arch4Sm80ELb0ELb0ELb0ELb1ELb0ELb1ELb1ELb0EEENS1_21CollectiveEpilogueFwdINS6_IJS8_SA_S9_EEENS6_IJNS7_ILi1EEESI_SI_EEESC_SE_Li256ELb1ELb1ELb0ELb0EEENS1_19SingleTileSchedulerILb1ELb0ELb1ELi128EEEEEEEEEvNT_6ParamsE,(.L_x_29 - _ZN7cutlass13device_kernelIN5flash19enable_sm80_to_sm89INS1_16FlashAttnFwdSm80INS1_25CollectiveMainloopFwdSm80ILi8ELi1ELb0EN4cute5tupleIJNS5_1CILi128EEENS7_ILi48EEENS7_ILi256EEEEEELi256ENS_6half_tEfNS_4arch4Sm80ELb0ELb0ELb0ELb1ELb0ELb1ELb1ELb0EEENS1_21CollectiveEpilogueFwdINS6_IJS8_SA_S9_EEENS6_IJNS7_ILi1EEESI_SI_EEESC_SE_Li256ELb1ELb1ELb0ELb0EEENS1_19SingleTileSchedulerILb1ELb0ELb1ELi128EEEEEEEEEvNT_6ParamsE)
        .other          _ZN7cutlass13device_kernelIN5flash19enable_sm80_to_sm89INS1_16FlashAttnFwdSm80INS1_25CollectiveMainloopFwdSm80ILi8ELi1ELb0EN4cute5tupleIJNS5_1CILi128EEENS7_ILi48EEENS7_ILi256EEEEEELi256ENS_6half_tEfNS_4arch4Sm80ELb0ELb0ELb0ELb1ELb0ELb1ELb1ELb0EEENS1_21CollectiveEpilogueFwdINS6_IJS8_SA_S9_EEENS6_IJNS7_ILi1EEESI_SI_EEESC_SE_Li256ELb1ELb1ELb0ELb0EEENS1_19SingleTileSchedulerILb1ELb0ELb1ELi128EEEEEEEEEvNT_6ParamsE,@"STO_CUDA_ENTRY STV_DEFAULT"
_ZN7cutlass13device_kernelIN5flash19enable_sm80_to_sm89INS1_16FlashAttnFwdSm80INS1_25CollectiveMainloopFwdSm80ILi8ELi1ELb0EN4cute5tupleIJNS5_1CILi128EEENS7_ILi48EEENS7_ILi256EEEEEELi256ENS_6half_tEfNS_4arch4Sm80ELb0ELb0ELb0ELb1ELb0ELb1ELb1ELb0EEENS1_21CollectiveEpilogueFwdINS6_IJS8_SA_S9_EEENS6_IJNS7_ILi1EEESI_SI_EEESC_SE_Li256ELb1ELb1ELb0ELb0EEENS1_19SingleTileSchedulerILb1ELb0ELb1ELi128EEEEEEEEEvNT_6ParamsE:
[----:B------:R-:W-:Y:S01]  /*0000*/  LDC R1, c[0x0][0x28] ;  /* 0x00000a00ff017b82 */ /* 0x000fe20000000800 */
[----:B------:R-:W-:Y:S05]  /*0010*/  EXIT ;  /* 0x000000000000794d */ /* 0x000fea0003800000 */
.L_x_11:
        /* <DEDUP_REMOVED lines=14> */
.L_x_29:


//--------------------- .text._ZN7cutlass13device_kernelIN5flash19enable_sm80_to_sm89INS1_16FlashAttnFwdSm80INS1_25CollectiveMainloopFwdSm80ILi8ELi1ELb0EN4cute5tupleIJNS5_1CILi128EEENS7_ILi64EEENS7_ILi256EEEEEELi256ENS_6half_tEfNS_4arch4Sm80ELb0ELb1ELb0ELb0ELb0ELb0ELb1ELb0EEENS1_21CollectiveEpilogueFwdINS6_IJS8_SA_S9_EEENS6_IJNS7_ILi1EEESI_SI_EEESC_SE_Li256ELb0ELb1ELb0ELb0EEENS1_19SingleTileSchedulerILb0ELb0ELb1ELi128EEEEEEEEEvNT_6ParamsE --------------------------
	.section	.text._ZN7cutlass13device_kernelIN5flash19enable_sm80_to_sm89INS1_16FlashAttnFwdSm80INS1_25CollectiveMainloopFwdSm80ILi8ELi1ELb0EN4cute5tupleIJNS5_1CILi128EEENS7_ILi64EEENS7_ILi256EEEEEELi256ENS_6half_tEfNS_4arch4Sm80ELb0ELb1ELb0ELb0ELb0ELb0ELb1ELb0EEENS1_21CollectiveEpilogueFwdINS6_IJS8_SA_S9_EEENS6_IJNS7_ILi1EEESI_SI_EEESC_SE_Li256ELb0ELb1ELb0ELb0EEENS1_19SingleTileSchedulerILb0ELb0ELb1ELi128EEEEEEEEEvNT_6ParamsE,"ax",@progbits
	.align	128
.text._ZN7cutlass13device_kernelIN5flash19enable_sm80_to_sm89INS1_16FlashAttnFwdSm80INS1_25CollectiveMainloopFwdSm80ILi8ELi1ELb0EN4cute5tupleIJNS5_1CILi128EEENS7_ILi64EEENS7_ILi256EEEEEELi256ENS_6half_tEfNS_4arch4Sm80ELb0ELb1ELb0ELb0ELb0ELb0ELb1ELb0EEENS1_21CollectiveEpilogueFwdINS6_IJS8_SA_S9_EEENS6_IJNS7_ILi1EEESI_SI_EEESC_SE_Li256ELb0ELb1ELb0ELb0EEENS1_19SingleTileSchedulerILb0ELb0ELb1ELi128EEEEEEEEEvNT_6ParamsE:
        .type           _ZN7cutlass13device_kernelIN5flash19enable_sm80_to_sm89INS1_16FlashAttnFwdSm80INS1_25CollectiveMainloopFwdSm80ILi8ELi1ELb0EN4cute5tupleIJNS5_1CILi128EEENS7_ILi64EEENS7_ILi256EEEEEELi256ENS_6half_tEfNS_4arch4Sm80ELb0ELb1ELb0ELb0ELb0ELb0ELb1ELb0EEENS1_21CollectiveEpilogueFwdINS6_IJS8_SA_S9_EEENS6_IJNS7_ILi1EEESI_SI_EEESC_SE_Li256ELb0ELb1ELb0ELb0EEENS1_19SingleTileSchedulerILb0ELb0ELb1ELi128EEEEEEEEEvNT_6ParamsE,@function
        .size           _ZN7cutlass13device_kernelIN5flash19enable_sm80_to_sm89INS1_16FlashAttnFwdSm80INS1_25CollectiveMainloopFwdSm80ILi8ELi1ELb0EN4cute5tupleIJNS5_1CILi128EEENS7_ILi64EEENS7_ILi256EEEEEELi256ENS_6half_tEfNS_4arch4Sm80ELb0ELb1ELb0ELb0ELb0ELb0ELb1ELb0EEENS1_21CollectiveEpilogueFwdINS6_IJS8_SA_S9_EEENS6_IJNS7_ILi1EEESI_SI_EEESC_SE_Li256ELb0ELb1ELb0ELb0EEENS1_19SingleTileSchedulerILb0ELb0ELb1ELi128EEEEEEEEEvNT_6ParamsE,(.L_x_30 - _ZN7cutlass13device_kernelIN5flash19enable_sm80_to_sm89INS1_16FlashAttnFwdSm80INS1_25CollectiveMainloopFwdSm80ILi8ELi1ELb0EN4cute5tupleIJNS5_1CILi128EEENS7_ILi64EEENS7_ILi256EEEEEELi256ENS_6half_tEfNS_4arch4Sm80ELb0ELb1ELb0ELb0ELb0ELb0ELb1ELb0EEENS1_21CollectiveEpilogueFwdINS6_IJS8_SA_S9_EEENS6_IJNS7_ILi1EEESI_SI_EEESC_SE_Li256ELb0ELb1ELb0ELb0EEENS1_19SingleTileSchedulerILb0ELb0ELb1ELi128EEEEEEEEEvNT_6ParamsE)
        .other          _ZN7cutlass13device_kernelIN5flash19enable_sm80_to_sm89INS1_16FlashAttnFwdSm80INS1_25CollectiveMainloopFwdSm80ILi8ELi1ELb0EN4cute5tupleIJNS5_1CILi128EEENS7_ILi64EEENS7_ILi256EEEEEELi256ENS_6half_tEfNS_4arch4Sm80ELb0ELb1ELb0ELb0ELb0ELb0ELb1ELb0EEENS1_21CollectiveEpilogueFwdINS6_IJS8_SA_S9_EEENS6_IJNS7_ILi1EEESI_SI_EEESC_SE_Li256ELb0ELb1ELb0ELb0EEENS1_19SingleTileSchedulerILb0ELb0ELb1ELi128EEEEEEEEEvNT_6ParamsE,@"STO_CUDA_ENTRY STV_DEFAULT"
_ZN7cutlass13device_kernelIN5flash19enable_sm80_to_sm89INS1_16FlashAttnFwdSm80INS1_25CollectiveMainloopFwdSm80ILi8ELi1ELb0EN4cute5tupleIJNS5_1CILi128EEENS7_ILi64EEENS7_ILi256EEEEEELi256ENS_6half_tEfNS_4arch4Sm80ELb0ELb1ELb0ELb0ELb0ELb0ELb1ELb0EEENS1_21CollectiveEpilogueFwdINS6_IJS8_SA_S9_EEENS6_IJNS7_ILi1EEESI_SI_EEESC_SE_Li256ELb0ELb1ELb0ELb0EEENS1_19SingleTileSchedulerILb0ELb0ELb1ELi128EEEEEEEEEvNT_6ParamsE:
[----:B------:R-:W-:Y:S01]  /*0000*/  LDC R1, c[0x0][0x28] ;  /* 0x00000a00ff017b82 */ /* 0x000fe20000000800 */
[----:B------:R-:W-:Y:S05]  /*0010*/  EXIT ;  /* 0x000000000000794d */ /* 0x000fea0003800000 */
.L_x_12:
        /* <DEDUP_REMOVED lines=14> */
.L_x_30:


//--------------------- .text._ZN7cutlass13device_kernelIN5flash19enable_sm80_to_sm89INS1_16FlashAttnFwdSm80INS1_25CollectiveMainloopFwdSm80ILi8ELi1ELb0EN4cute5tupleIJNS5_1CILi128EEENS7_ILi64EEENS7_ILi256EEEEEELi256ENS_6half_tEfNS_4arch4Sm80ELb0ELb1ELb0ELb1ELb0ELb0ELb1ELb0EEENS1_21CollectiveEpilogueFwdINS6_IJS8_SA_S9_EEENS6_IJNS7_ILi1EEESI_SI_EEESC_SE_Li256ELb1ELb1ELb0ELb0EEENS1_19SingleTileSchedulerILb1ELb0ELb1ELi128EEEEEEEEEvNT_6ParamsE --------------------------
	.section	.text._ZN7cutlass13device_kernelIN5flash19enable_sm80_to_sm89INS1_16FlashAttnFwdSm80INS1_25CollectiveMainloopFwdSm80ILi8ELi1ELb0EN4cute5tupleIJNS5_1CILi128EEENS7_ILi64EEENS7_ILi256EEEEEELi256ENS_6half_tEfNS_4arch4Sm80ELb0ELb1ELb0ELb1ELb0ELb0ELb1ELb0EEENS1_21CollectiveEpilogueFwdINS6_IJS8_SA_S9_EEENS6_IJNS7_ILi1EEESI_SI_EEESC_SE_Li256ELb1ELb1ELb0ELb0EEENS1_19SingleTileSchedulerILb1ELb0ELb1ELi128EEEEEEEEEvNT_6ParamsE,"ax",@progbits
	.align	128
.text._ZN7cutlass13device_kernelIN5flash19enable_sm80_to_sm89INS1_16FlashAttnFwdSm80INS1_25CollectiveMainloopFwdSm80ILi8ELi1ELb0EN4cute5tupleIJNS5_1CILi128EEENS7_ILi64EEENS7_ILi256EEEEEELi256ENS_6half_tEfNS_4arch4Sm80ELb0ELb1ELb0ELb1ELb0ELb0ELb1ELb0EEENS1_21CollectiveEpilogueFwdINS6_IJS8_SA_S9_EEENS6_IJNS7_ILi1EEESI_SI_EEESC_SE_Li256ELb1ELb1ELb0ELb0EEENS1_19SingleTileSchedulerILb1ELb0ELb1ELi128EEEEEEEEEvNT_6ParamsE:
        .type           _ZN7cutlass13device_kernelIN5flash19enable_sm80_to_sm89INS1_16FlashAttnFwdSm80INS1_25CollectiveMainloopFwdSm80ILi8ELi1ELb0EN4cute5tupleIJNS5_1CILi128EEENS7_ILi64EEENS7_ILi256EEEEEELi256ENS_6half_tEfNS_4arch4Sm80ELb0ELb1ELb0ELb1ELb0ELb0ELb1ELb0EEENS1_21CollectiveEpilogueFwdINS6_IJS8_SA_S9_EEENS6_IJNS7_ILi1EEESI_SI_EEESC_SE_Li256ELb1ELb1ELb0ELb0EEENS1_19SingleTileSchedulerILb1ELb0ELb1ELi128EEEEEEEEEvNT_6ParamsE,@function
        .size           _ZN7cutlass13device_kernelIN5flash19enable_sm80_to_sm89INS1_16FlashAttnFwdSm80INS1_25CollectiveMainloopFwdSm80ILi8ELi1ELb0EN4cute5tupleIJNS5_1CILi128EEENS7_ILi64EEENS7_ILi256EEEEEELi256ENS_6half_tEfNS_4arch4Sm80ELb0ELb1ELb0ELb1ELb0ELb0ELb1ELb0EEENS1_21CollectiveEpilogueFwdINS6_IJS8_SA_S9_EEENS6_IJNS7_ILi1EEESI_SI_EEESC_SE_Li256ELb1ELb1ELb0ELb0EEENS1_19SingleTileSchedulerILb1ELb0ELb1ELi128EEEEEEEEEvNT_6ParamsE,(.L_x_31 - _ZN7cutlass13device_kernelIN5flash19enable_sm80_to_sm89INS1_16FlashAttnFwdSm80INS1_25CollectiveMainloopFwdSm80ILi8ELi1ELb0EN4cute5tupleIJNS5_1CILi128EEENS7_ILi64EEENS7_ILi256EEEEEELi256ENS_6half_tEfNS_4arch4Sm80ELb0ELb1ELb0ELb1ELb0ELb0ELb1ELb0EEENS1_21CollectiveEpilogueFwdINS6_IJS8_SA_S9_EEENS6_IJNS7_ILi1EEESI_SI_EEESC_SE_Li256ELb1ELb1ELb0ELb0EEENS1_19SingleTileSchedulerILb1ELb0ELb1ELi128EEEEEEEEEvNT_6ParamsE)
        .other          _ZN7cutlass13device_kernelIN5flash19enable_sm80_to_sm89INS1_16FlashAttnFwdSm80INS1_25CollectiveMainloopFwdSm80ILi8ELi1ELb0EN4cute5tupleIJNS5_1CILi128EEENS7_ILi64EEENS7_ILi256EEEEEELi256ENS_6half_tEfNS_4arch4Sm80ELb0ELb1ELb0ELb1ELb0ELb0ELb1ELb0EEENS1_21CollectiveEpilogueFwdINS6_IJS8_SA_S9_EEENS6_IJNS7_ILi1EEESI_SI_EEESC_SE_Li256ELb1ELb1ELb0ELb0EEENS1_19SingleTileSchedulerILb1ELb0ELb1ELi128EEEEEEEEEvNT_6ParamsE,@"STO_CUDA_ENTRY STV_DEFAULT"
_ZN7cutlass13device_kernelIN5flash19enable_sm80_to_sm89INS1_16FlashAttnFwdSm80INS1_25CollectiveMainloopFwdSm80ILi8ELi1ELb0EN4cute5tupleIJNS5_1CILi128EEENS7_ILi64EEENS7_ILi256EEEEEELi256ENS_6half_tEfNS_4arch4Sm80ELb0ELb1ELb0ELb1ELb0ELb0ELb1ELb0EEENS1_21CollectiveEpilogueFwdINS6_IJS8_SA_S9_EEENS6_IJNS7_ILi1EEESI_SI_EEESC_SE_Li256ELb1ELb1ELb0ELb0EEENS1_19SingleTileSchedulerILb1ELb0ELb1ELi128EEEEEEEEEvNT_6ParamsE:
[----:B------:R-:W-:Y:S01]  /*0000*/  LDC R1, c[0x0][0x28] ;  /* 0x00000a00ff017b82 */ /* 0x000fe20000000800 */
[----:B------:R-:W-:Y:S05]  /*0010*/  EXIT ;  /* 0x000000000000794d */ /* 0x000fea0003800000 */
.L_x_13:
        /* <DEDUP_REMOVED lines=14> */
.L_x_31:


//--------------------- .text._ZN7cutlass13device_kernelIN5flash19enable_sm80_to_sm89INS1_16FlashAttnFwdSm80INS1_25CollectiveMainloopFwdSm80ILi8ELi1ELb0EN4cute5tupleIJNS5_1CILi128EEENS7_ILi48EEENS7_ILi256EEEEEELi256ENS_6half_tEfNS_4arch4Sm80ELb0ELb1ELb0ELb1ELb0ELb1ELb1ELb0EEENS1_21CollectiveEpilogueFwdINS6_IJS8_SA_S9_EEENS6_IJNS7_ILi1EEESI_SI_EEESC_SE_Li256ELb1ELb1ELb0ELb0EEENS1_19SingleTileSchedulerILb1ELb0ELb1ELi128EEEEEEEEEvNT_6ParamsE --------------------------
	.section	.text._ZN7cutlass13device_kernelIN5flash19enable_sm80_to_sm89INS1_16FlashAttnFwdSm80INS1_25CollectiveMainloopFwdSm80ILi8ELi1ELb0EN4cute5tupleIJNS5_1CILi128EEENS7_ILi48EEENS7_ILi256EEEEEELi256ENS_6half_tEfNS_4arch4Sm80ELb0ELb1ELb0ELb1ELb0ELb1ELb1ELb0EEENS1_21CollectiveEpilogueFwdINS6_IJS8_SA_S9_EEENS6_IJNS7_ILi1EEESI_SI_EEESC_SE_Li256ELb1ELb1ELb0ELb0EEENS1_19SingleTileSchedulerILb1ELb0ELb1ELi128EEEEEEEEEvNT_6ParamsE,"ax",@progbits
	.align	128
.text._ZN7cutlass13device_kernelIN5flash19enable_sm80_to_sm89INS1_16FlashAttnFwdSm80INS1_25CollectiveMainloopFwdSm80ILi8ELi1ELb0EN4cute5tupleIJNS5_1CILi128EEENS7_ILi48EEENS7_ILi256EEEEEELi256ENS_6half_tEfNS_4arch4Sm80ELb0ELb1ELb0ELb1ELb0ELb1ELb1ELb0EEENS1_21CollectiveEpilogueFwdINS6_IJS8_SA_S9_EEENS6_IJNS7_ILi1EEESI_SI_EEESC_SE_Li256ELb1ELb1ELb0ELb0EEENS1_19SingleTileSchedulerILb1ELb0ELb1ELi128EEEEEEEEEvNT_6ParamsE:
        .type           _ZN7cutlass13device_kernelIN5flash19enable_sm80_to_sm89INS1_16FlashAttnFwdSm80INS1_25CollectiveMainloopFwdSm80ILi8ELi1ELb0EN4cute5tupleIJNS5_1CILi128EEENS7_ILi48EEENS7_ILi256EEEEEELi256ENS_6half_tEfNS_4arch4Sm80ELb0ELb1ELb0ELb1ELb0ELb1ELb1ELb0EEENS1_21CollectiveEpilogueFwdINS6_IJS8_SA_S9_EEENS6_IJNS7_ILi1EEESI_SI_EEESC_SE_Li256ELb1ELb1ELb0ELb0EEENS1_19SingleTileSchedulerILb1ELb0ELb1ELi128EEEEEEEEEvNT_6ParamsE,@function
        .size           _ZN7cutlass13device_kernelIN5flash19enable_sm80_to_sm89INS1_16FlashAttnFwdSm80INS1_25CollectiveMainloopFwdSm80ILi8ELi1ELb0EN4cute5tupleIJNS5_1CILi128EEENS7_ILi48EEENS7_ILi256EEEEEELi256ENS_6half_tEfNS_4arch4Sm80ELb0ELb1ELb0ELb1ELb0ELb1ELb1ELb0EEENS1_21CollectiveEpilogueFwdINS6_IJS8_SA_S9_EEENS6_IJNS7_ILi1EEESI_SI_EEESC_SE_Li256ELb1ELb1ELb0ELb0EEENS1_19SingleTileSchedulerILb1ELb0ELb1ELi128EEEEEEEEEvNT_6ParamsE,(.L_x_32 - _ZN7cutlass13device_kernelIN5flash19enable_sm80_to_sm89INS1_16FlashAttnFwdSm80INS1_25CollectiveMainloopFwdSm80ILi8ELi1ELb0EN4cute5tupleIJNS5_1CILi128EEENS7_ILi48EEENS7_ILi256EEEEEELi256ENS_6half_tEfNS_4arch4Sm80ELb0ELb1ELb0ELb1ELb0ELb1ELb1ELb0EEENS1_21CollectiveEpilogueFwdINS6_IJS8_SA_S9_EEENS6_IJNS7_ILi1EEESI_SI_EEESC_SE_Li256ELb1ELb1ELb0ELb0EEENS1_19SingleTileSchedulerILb1ELb0ELb1ELi128EEEEEEEEEvNT_6ParamsE)
        .other          _ZN7cutlass13device_kernelIN5flash19enable_sm80_to_sm89INS1_16FlashAttnFwdSm80INS1_25CollectiveMainloopFwdSm80ILi8ELi1ELb0EN4cute5tupleIJNS5_1CILi128EEENS7_ILi48EEENS7_ILi256EEEEEELi256ENS_6half_tEfNS_4arch4Sm80ELb0ELb1ELb0ELb1ELb0ELb1ELb1ELb0EEENS1_21CollectiveEpilogueFwdINS6_IJS8_SA_S9_EEENS6_IJNS7_ILi1EEESI_SI_EEESC_SE_Li256ELb1ELb1ELb0ELb0EEENS1_19SingleTileSchedulerILb1ELb0ELb1ELi128EEEEEEEEEvNT_6ParamsE,@"STO_CUDA_ENTRY STV_DEFAULT"
_ZN7cutlass13device_kernelIN5flash19enable_sm80_to_sm89INS1_16FlashAttnFwdSm80INS1_25CollectiveMainloopFwdSm80ILi8ELi1ELb0EN4cute5tupleIJNS5_1CILi128EEENS7_ILi48EEENS7_ILi256EEEEEELi256ENS_6half_tEfNS_4arch4Sm80ELb0ELb1ELb0ELb1ELb0ELb1ELb1ELb0EEENS1_21CollectiveEpilogueFwdINS6_IJS8_SA_S9_EEENS6_IJNS7_ILi1EEESI_SI_EEESC_SE_Li256ELb1ELb1ELb0ELb0EEENS1_19SingleTileSchedulerILb1ELb0ELb1ELi128EEEEEEEEEvNT_6ParamsE:
[----:B------:R-:W-:Y:S01]  /*0000*/  LDC R1, c[0x0][0x28] ;  /* 0x00000a00ff017b82 */ /* 0x000fe20000000800 */
[----:B------:R-:W-:Y:S05]  /*0010*/  EXIT ;  /* 0x000000000000794d */ /* 0x000fea0003800000 */
.L_x_14:
        /* <DEDUP_REMOVED lines=14> */
.L_x_32:


//--------------------- .text._ZN7cutlass13device_kernelIN5flash19enable_sm80_to_sm89INS1_16FlashAttnFwdSm80INS1_25CollectiveMainloopFwdSm80ILi8ELi1ELb0EN4cute5tupleIJNS5_1CILi128EEENS7_ILi96EEENS7_ILi256EEEEEELi256ENS_6half_tEfNS_4arch4Sm80ELb1ELb0ELb0ELb0ELb0ELb0ELb1ELb0EEENS1_21CollectiveEpilogueFwdINS6_IJS8_SA_S9_EEENS6_IJNS7_ILi1EEESI_SI_EEESC_SE_Li256ELb0ELb1ELb0ELb0EEENS1_30DynamicPersistentTileSchedulerILi256ELi256ELb0ELb1ELb0EEEEEEEEEvNT_6ParamsE --------------------------
	.section	.text._ZN7cutlass13device_kernelIN5flash19enable_sm80_to_sm89INS1_16FlashAttnFwdSm80INS1_25CollectiveMainloopFwdSm80ILi8ELi1ELb0EN4cute5tupleIJNS5_1CILi128EEENS7_ILi96EEENS7_ILi256EEEEEELi256ENS_6half_tEfNS_4arch4Sm80ELb1ELb0ELb0ELb0ELb0ELb0ELb1ELb0EEENS1_21CollectiveEpilogueFwdINS6_IJS8_SA_S9_EEENS6_IJNS7_ILi1EEESI_SI_EEESC_SE_Li256ELb0ELb1ELb0ELb0EEENS1_30DynamicPersistentTileSchedulerILi256ELi256ELb0ELb1ELb0EEEEEEEEEvNT_6ParamsE,"ax",@progbits
	.align	128
.text._ZN7cutlass13device_kernelIN5flash19enable_sm80_to_sm89INS1_16FlashAttnFwdSm80INS1_25CollectiveMainloopFwdSm80ILi8ELi1ELb0EN4cute5tupleIJNS5_1CILi128EEENS7_ILi96EEENS7_ILi256EEEEEELi256ENS_6half_tEfNS_4arch4Sm80ELb1ELb0ELb0ELb0ELb0ELb0ELb1ELb0EEENS1_21CollectiveEpilogueFwdINS6_IJS8_SA_S9_EEENS6_IJNS7_ILi1EEESI_SI_EEESC_SE_Li256ELb0ELb1ELb0ELb0EEENS1_30DynamicPersistentTileSchedulerILi256ELi256ELb0ELb1ELb0EEEEEEEEEvNT_6ParamsE:
        .type           _ZN7cutlass13device_kernelIN5flash19enable_sm80_to_sm89INS1_16FlashAttnFwdSm80INS1_25CollectiveMainloopFwdSm80ILi8ELi1ELb0EN4cute5tupleIJNS5_1CILi128EEENS7_ILi96EEENS7_ILi256EEEEEELi256ENS_6half_tEfNS_4arch4Sm80ELb1ELb0ELb0ELb0ELb0ELb0ELb1ELb0EEENS1_21CollectiveEpilogueFwdINS6_IJS8_SA_S9_EEENS6_IJNS7_ILi1EEESI_SI_EEESC_SE_Li256ELb0ELb1ELb0ELb0EEENS1_30DynamicPersistentTileSchedulerILi256ELi256ELb0ELb1ELb0EEEEEEEEEvNT_6ParamsE,@function
        .size           _ZN7cutlass13device_kernelIN5flash19enable_sm80_to_sm89INS1_16FlashAttnFwdSm80INS1_25CollectiveMainloopFwdSm80ILi8ELi1ELb0EN4cute5tupleIJNS5_1CILi128EEENS7_ILi96EEENS7_ILi256EEEEEELi256ENS_6half_tEfNS_4arch4Sm80ELb1ELb0ELb0ELb0ELb0ELb0ELb1ELb0EEENS1_21CollectiveEpilogueFwdINS6_IJS8_SA_S9_EEENS6_IJNS7_ILi1EEESI_SI_EEESC_SE_Li256ELb0ELb1ELb0ELb0EEENS1_30DynamicPersistentTileSchedulerILi256ELi256ELb0ELb1ELb0EEEEEEEEEvNT_6ParamsE,(.L_x_33 - _ZN7cutlass13device_kernelIN5flash19enable_sm80_to_sm89INS1_16FlashAttnFwdSm80INS1_25CollectiveMainloopFwdSm80ILi8ELi1ELb0EN4cute5tupleIJNS5_1CILi128EEENS7_ILi96EEENS7_ILi256EEEEEELi256ENS_6half_tEfNS_4arch4Sm80ELb1ELb0ELb0ELb0ELb0ELb0ELb1ELb0EEENS1_21CollectiveEpilogueFwdINS6_IJS8_SA_S9_EEENS6_IJNS7_ILi1EEESI_SI_EEESC_SE_Li256ELb0ELb1ELb0ELb0EEENS1_30DynamicPersistentTileSchedulerILi256ELi256ELb0ELb1ELb0EEEEEEEEEvNT_6ParamsE)
        .other          _ZN7cutlass13device_kernelIN5flash19enable_sm80_to_sm89INS1_16FlashAttnFwdSm80INS1_25CollectiveMainloopFwdSm80ILi8ELi1ELb0EN4cute5tupleIJNS5_1CILi128EEENS7_ILi96EEENS7_ILi256EEEEEELi256ENS_6half_tEfNS_4arch4Sm80ELb1ELb0ELb0ELb0ELb0ELb0ELb1ELb0EEENS1_21CollectiveEpilogueFwdINS6_IJS8_SA_S9_EEENS6_IJNS7_ILi1EEESI_SI_EEESC_SE_Li256ELb0ELb1ELb0ELb0EEENS1_30DynamicPersistentTileSchedulerILi256ELi256ELb0ELb1ELb0EEEEEEEEEvNT_6ParamsE,@"STO_CUDA_ENTRY STV_DEFAULT"
_ZN7cutlass13device_kernelIN5flash19enable_sm80_to_sm89INS1_16FlashAttnFwdSm80INS1_25CollectiveMainloopFwdSm80ILi8ELi1ELb0EN4cute5tupleIJNS5_1CILi128EEENS7_ILi96EEENS7_ILi256EEEEEELi256ENS_6half_tEfNS_4arch4Sm80ELb1ELb0ELb0ELb0ELb0ELb0ELb1ELb0EEENS1_21CollectiveEpilogueFwdINS6_IJS8_SA_S9_EEENS6_IJNS7_ILi1EEESI_SI_EEESC_SE_Li256ELb0ELb1ELb0ELb0EEENS1_30DynamicPersistentTileSchedulerILi256ELi256ELb0ELb1ELb0EEEEEEEEEvNT_6ParamsE:
[----:B------:R-:W-:Y:S01]  /*0000*/  LDC R1, c[0x0][0x28] ;  /* 0x00000a00ff017b82 */ /* 0x000fe20000000800 */
[----:B------:R-:W-:Y:S05]  /*0010*/  EXIT ;  /* 0x000000000000794d */ /* 0x000fea0003800000 */
.L_x_15:
        /* <DEDUP_REMOVED lines=14> */
.L_x_33:


//--------------------- .text._ZN7cutlass13device_kernelIN5flash19enable_sm80_to_sm89INS1_16FlashAttnFwdSm80INS1_25CollectiveMainloopFwdSm80ILi8ELi1ELb0EN4cute5tupleIJNS5_1CILi128EEENS7_ILi96EEENS7_ILi256EEEEEELi256ENS_6half_tEfNS_4arch4Sm80ELb1ELb0ELb0ELb1ELb0ELb0ELb1ELb0EEENS1_21CollectiveEpilogueFwdINS6_IJS8_SA_S9_EEENS6_IJNS7_ILi1EEESI_SI_EEESC_SE_Li256ELb1ELb1ELb0ELb0EEENS1_19SingleTileSchedulerILb1ELb0ELb1ELi128EEEEEEEEEvNT_6ParamsE --------------------------
	.section	.text._ZN7cutlass13device_kernelIN5flash19enable_sm80_to_sm89INS1_16FlashAttnFwdSm80INS1_25CollectiveMainloopFwdSm80ILi8ELi1ELb0EN4cute5tupleIJNS5_1CILi128EEENS7_ILi96EEENS7_ILi256EEEEEELi256ENS_6half_tEfNS_4arch4Sm80ELb1ELb0ELb0ELb1ELb0ELb0ELb1ELb0EEENS1_21CollectiveEpilogueFwdINS6_IJS8_SA_S9_EEENS6_IJNS7_ILi1EEESI_SI_EEESC_SE_Li256ELb1ELb1ELb0ELb0EEENS1_19SingleTileSchedulerILb1ELb0ELb1ELi128EEEEEEEEEvNT_6ParamsE,"ax",@progbits
	.align	128
.text._ZN7cutlass13device_kernelIN5flash19enable_sm80_to_sm89INS1_16FlashAttnFwdSm80INS1_25CollectiveMainloopFwdSm80ILi8ELi1ELb0EN4cute5tupleIJNS5_1CILi128EEENS7_ILi96EEENS7_ILi256EEEEEELi256ENS_6half_tEfNS_4arch4Sm80ELb1ELb0ELb0ELb1ELb0ELb0ELb1ELb0EEENS1_21CollectiveEpilogueFwdINS6_IJS8_SA_S9_EEENS6_IJNS7_ILi1EEESI_SI_EEESC_SE_Li256ELb1ELb1ELb0ELb0EEENS1_19SingleTileSchedulerILb1ELb0ELb1ELi128EEEEEEEEEvNT_6ParamsE:
        .type           _ZN7cutlass13device_kernelIN5flash19enable_sm80_to_sm89INS1_16FlashAttnFwdSm80INS1_25CollectiveMainloopFwdSm80ILi8ELi1ELb0EN4cute5tupleIJNS5_1CILi128EEENS7_ILi96EEENS7_ILi256EEEEEELi256ENS_6half_tEfNS_4arch4Sm80ELb1ELb0ELb0ELb1ELb0ELb0ELb1ELb0EEENS1_21CollectiveEpilogueFwdINS6_IJS8_SA_S9_EEENS6_IJNS7_ILi1EEESI_SI_EEESC_SE_Li256ELb1ELb1ELb0ELb0EEENS1_19SingleTileSchedulerILb1ELb0ELb1ELi128EEEEEEEEEvNT_6ParamsE,@function
        .size           _ZN7cutlass13device_kernelIN5flash19enable_sm80_to_sm89INS1_16FlashAttnFwdSm80INS1_25CollectiveMainloopFwdSm80ILi8ELi1ELb0EN4cute5tupleIJNS5_1CILi128EEENS7_ILi96EEENS7_ILi256EEEEEELi256ENS_6half_tEfNS_4arch4Sm80ELb1ELb0ELb0ELb1ELb0ELb0ELb1ELb0EEENS1_21CollectiveEpilogueFwdINS6_IJS8_SA_S9_EEENS6_IJNS7_ILi1EEESI_SI_EEESC_SE_Li256ELb1ELb1ELb0ELb0EEENS1_19SingleTileSchedulerILb1ELb0ELb1ELi128EEEEEEEEEvNT_6ParamsE,(.L_x_34 - _ZN7cutlass13device_kernelIN5flash19enable_sm80_to_sm89INS1_16FlashAttnFwdSm80INS1_25CollectiveMainloopFwdSm80ILi8ELi1ELb0EN4cute5tupleIJNS5_1CILi128EEENS7_ILi96EEENS7_ILi256EEEEEELi256ENS_6half_tEfNS_4arch4Sm80ELb1ELb0ELb0ELb1ELb0ELb0ELb1ELb0EEENS1_21CollectiveEpilogueFwdINS6_IJS8_SA_S9_EEENS6_IJNS7_ILi1EEESI_SI_EEESC_SE_Li256ELb1ELb1ELb0ELb0EEENS1_19SingleTileSchedulerILb1ELb0ELb1ELi128EEEEEEEEEvNT_6ParamsE)
        .other          _ZN7cutlass13device_kernelIN5flash19enable_sm80_to_sm89INS1_16FlashAttnFwdSm80INS1_25CollectiveMainloopFwdSm80ILi8ELi1ELb0EN4cute5tupleIJNS5_1CILi128EEENS7_ILi96EEENS7_ILi256EEEEEELi256ENS_6half_tEfNS_4arch4Sm80ELb1ELb0ELb0ELb1ELb0ELb0ELb1ELb0EEENS1_21CollectiveEpilogueFwdINS6_IJS8_SA_S9_EEENS6_IJNS7_ILi1EEESI_SI_EEESC_SE_Li256ELb1ELb1ELb0ELb0EEENS1_19SingleTileSchedulerILb1ELb0ELb1ELi128EEEEEEEEEvNT_6ParamsE,@"STO_CUDA_ENTRY STV_DEFAULT"
_ZN7cutlass13device_kernelIN5flash19enable_sm80_to_sm89INS1_16FlashAttnFwdSm80INS1_25CollectiveMainloopFwdSm80ILi8ELi1ELb0EN4cute5tupleIJNS5_1CILi128EEENS7_ILi96EEENS7_ILi256EEEEEELi256ENS_6half_tEfNS_4arch4Sm80ELb1ELb0ELb0ELb1ELb0ELb0ELb1ELb0EEENS1_21CollectiveEpilogueFwdINS6_IJS8_SA_S9_EEENS6_IJNS7_ILi1EEESI_SI_EEESC_SE_Li256ELb1ELb1ELb0ELb0EEENS1_19SingleTileSchedulerILb1ELb0ELb1ELi128EEEEEEEEEvNT_6ParamsE:
[----:B------:R-:W-:Y:S01]  /*0000*/  LDC R1, c[0x0][0x28] ;  /* 0x00000a00ff017b82 */ /* 0x000fe20000000800 */
[----:B------:R-:W-:Y:S05]  /*0010*/  EXIT ;  /* 0x000000000000794d */ /* 0x000fea0003800000 */
.L_x_16:
        /* <DEDUP_REMOVED lines=14> */
.L_x_34:


//--------------------- .text._ZN7cutlass13device_kernelIN5flash19enable_sm80_to_sm89INS1_16FlashAttnFwdSm80INS1_25CollectiveMainloopFwdSm80ILi8ELi1ELb0EN4cute5tupleIJNS5_1CILi128EEENS7_ILi48EEENS7_ILi256EEEEEELi256ENS_6half_tEfNS_4arch4Sm80ELb1ELb0ELb0ELb1ELb0ELb1ELb1ELb0EEENS1_21CollectiveEpilogueFwdINS6_IJS8_SA_S9_EEENS6_IJNS7_ILi1EEESI_SI_EEESC_SE_Li256ELb1ELb1ELb0ELb0EEENS1_19SingleTileSchedulerILb1ELb0ELb1ELi128EEEEEEEEEvNT_6ParamsE --------------------------
	.section	.text._ZN7cutlass13device_kernelIN5flash19enable_sm80_to_sm89INS1_16FlashAttnFwdSm80INS1_25CollectiveMainloopFwdSm80ILi8ELi1ELb0EN4cute5tupleIJNS5_1CILi128EEENS7_ILi48EEENS7_ILi256EEEEEELi256ENS_6half_tEfNS_4arch4Sm80ELb1ELb0ELb0ELb1ELb0ELb1ELb1ELb0EEENS1_21CollectiveEpilogueFwdINS6_IJS8_SA_S9_EEENS6_IJNS7_ILi1EEESI_SI_EEESC_SE_Li256ELb1ELb1ELb0ELb0EEENS1_19SingleTileSchedulerILb1ELb0ELb1ELi128EEEEEEEEEvNT_6ParamsE,"ax",@progbits
	.align	128
.text._ZN7cutlass13device_kernelIN5flash19enable_sm80_to_sm89INS1_16FlashAttnFwdSm80INS1_25CollectiveMainloopFwdSm80ILi8ELi1ELb0EN4cute5tupleIJNS5_1CILi128EEENS7_ILi48EEENS7_ILi256EEEEEELi256ENS_6half_tEfNS_4arch4Sm80ELb1ELb0ELb0ELb1ELb0ELb1ELb1ELb0EEENS1_21CollectiveEpilogueFwdINS6_IJS8_SA_S9_EEENS6_IJNS7_ILi1EEESI_SI_EEESC_SE_Li256ELb1ELb1ELb0ELb0EEENS1_19SingleTileSchedulerILb1ELb0ELb1ELi128EEEEEEEEEvNT_6ParamsE:
        .type           _ZN7cutlass13device_kernelIN5flash19enable_sm80_to_sm89INS1_16FlashAttnFwdSm80INS1_25CollectiveMainloopFwdSm80ILi8ELi1ELb0EN4cute5tupleIJNS5_1CILi128EEENS7_ILi48EEENS7_ILi256EEEEEELi256ENS_6half_tEfNS_4arch4Sm80ELb1ELb0ELb0ELb1ELb0ELb1ELb1ELb0EEENS1_21CollectiveEpilogueFwdINS6_IJS8_SA_S9_EEENS6_IJNS7_ILi1EEESI_SI_EEESC_SE_Li256ELb1ELb1ELb0ELb0EEENS1_19SingleTileSchedulerILb1ELb0ELb1ELi128EEEEEEEEEvNT_6ParamsE,@function
        .size           _ZN7cutlass13device_kernelIN5flash19enable_sm80_to_sm89INS1_16FlashAttnFwdSm80INS1_25CollectiveMainloopFwdSm80ILi8ELi1ELb0EN4cute5tupleIJNS5_1CILi128EEENS7_ILi48EEENS7_ILi256EEEEEELi256ENS_6half_tEfNS_4arch4Sm80ELb1ELb0ELb0ELb1ELb0ELb1ELb1ELb0EEENS1_21CollectiveEpilogueFwdINS6_IJS8_SA_S9_EEENS6_IJNS7_ILi1EEESI_SI_EEESC_SE_Li256ELb1ELb1ELb0ELb0EEENS1_19SingleTileSchedulerILb1ELb0ELb1ELi128EEEEEEEEEvNT_6ParamsE,(.L_x_35 - _ZN7cutlass13device_kernelIN5flash19enable_sm80_to_sm89INS1_16FlashAttnFwdSm80INS1_25CollectiveMainloopFwdSm80ILi8ELi1ELb0EN4cute5tupleIJNS5_1CILi128EEENS7_ILi48EEENS7_ILi256EEEEEELi256ENS_6half_tEfNS_4arch4Sm80ELb1ELb0ELb0ELb1ELb0ELb1ELb1ELb0EEENS1_21CollectiveEpilogueFwdINS6_IJS8_SA_S9_EEENS6_IJNS7_ILi1EEESI_SI_EEESC_SE_Li256ELb1ELb1ELb0ELb0EEENS1_19SingleTileSchedulerILb1ELb0ELb1ELi128EEEEEEEEEvNT_6ParamsE)
        .other          _ZN7cutlass13device_kernelIN5flash19enable_sm80_to_sm89INS1_16FlashAttnFwdSm80INS1_25CollectiveMainloopFwdSm80ILi8ELi1ELb0EN4cute5tupleIJNS5_1CILi128EEENS7_ILi48EEENS7_ILi256EEEEEELi256ENS_6half_tEfNS_4arch4Sm80ELb1ELb0ELb0ELb1ELb0ELb1ELb1ELb0EEENS1_21CollectiveEpilogueFwdINS6_IJS8_SA_S9_EEENS6_IJNS7_ILi1EEESI_SI_EEESC_SE_Li256ELb1ELb1ELb0ELb0EEENS1_19SingleTileSchedulerILb1ELb0ELb1ELi128EEEEEEEEEvNT_6ParamsE,@"STO_CUDA_ENTRY STV_DEFAULT"
_ZN7cutlass13device_kernelIN5flash19enable_sm80_to_sm89INS1_16FlashAttnFwdSm80INS1_25CollectiveMainloopFwdSm80ILi8ELi1ELb0EN4cute5tupleIJNS5_1CILi128EEENS7_ILi48EEENS7_ILi256EEEEEELi256ENS_6half_tEfNS_4arch4Sm80ELb1ELb0ELb0ELb1ELb0ELb1ELb1ELb0EEENS1_21CollectiveEpilogueFwdINS6_IJS8_SA_S9_EEENS6_IJNS7_ILi1EEESI_SI_EEESC_SE_Li256ELb1ELb1ELb0ELb0EEENS1_19SingleTileSchedulerILb1ELb0ELb1ELi128EEEEEEEEEvNT_6ParamsE:
[----:B------:R-:W-:Y:S01]  /*0000*/  LDC R1, c[0x0][0x28] ;  /* 0x00000a00ff017b82 */ /* 0x000fe20000000800 */
[----:B------:R-:W-:Y:S05]  /*0010*/  EXIT ;  /* 0x000000000000794d */ /* 0x000fea0003800000 */
.L_x_17:
        /* <DEDUP_REMOVED lines=14> */
.L_x_35:


//--------------------- .nv.shared.reserved.0     --------------------------
	.section	.nv.shared.reserved.0,"aw",@nobits
	.weak		__nv_reservedSMEM_offset_0_alias
	.size		__nv_reservedSMEM_offset_0_alias, 0, 0
	.other		__nv_reservedSMEM_offset_0_alias,@"STO_CUDA_RESERVED_SHARED STV_DEFAULT"
__nv_reservedSMEM_offset_0_alias:
	.zero		0


//--------------------- .nv.global                --------------------------
	.section	.nv.global,"aw",@nobits
.nv.global:
	.type		_ZN66_INTERNAL_7fe396b5_30_flash_fwd_hdim256_fp16_sm80_cu_0106449f_34984cute1_E,@object
	.size		_ZN66_INTERNAL_7fe396b5_30_flash_fwd_hdim256_fp16_sm80_cu_0106449f_34984cute1_E,(_ZN66_INTERNAL_7fe396b5_30_flash_fwd_hdim256_fp16_sm80_cu_0106449f_34984cuda3std3__45__cpo6cbeginE - _ZN66_INTERNAL_7fe396b5_30_flash_fwd_hdim256_fp16_sm80_cu_0106449f_34984cute1_E)
_ZN66_INTERNAL_7fe396b5_30_flash_fwd_hdim256_fp16_sm80_cu_0106449f_34984cute1_E:
	.zero		1
	.type		_ZN66_INTERNAL_7fe396b5_30_flash_fwd_hdim256_fp16_sm80_cu_0106449f_34984cuda3std3__45__cpo6cbeginE,@object
	.size		_ZN66_INTERNAL_7fe396b5_30_flash_fwd_hdim256_fp16_sm80_cu_0106449f_34984cuda3std3__45__cpo6cbeginE,(_ZN66_INTERNAL_7fe396b5_30_flash_fwd_hdim256_fp16_sm80_cu_0106449f_34984cuda3std3__48in_placeE - _ZN66_INTERNAL_7fe396b5_30_flash_fwd_hdim256_fp16_sm80_cu_0106449f_34984cuda3std3__45__cpo6cbeginE)
_ZN66_INTERNAL_7fe396b5_30_flash_fwd_hdim256_fp16_sm80_cu_0106449f_34984cuda3std3__45__cpo6cbeginE:
	.zero		1
	.type		_ZN66_INTERNAL_7fe396b5_30_flash_fwd_hdim256_fp16_sm80_cu_0106449f_34984cuda3std3__48in_placeE,@object
	.size		_ZN66_INTERNAL_7fe396b5_30_flash_fwd_hdim256_fp16_sm80_cu_0106449f_34984cuda3std3__48in_placeE,(_ZN66_INTERNAL_7fe396b5_30_flash_fwd_hdim256_fp16_sm80_cu_0106449f_34984cuda3std6ranges3__45__cpo9iter_moveE - _ZN66_INTERNAL_7fe396b5_30_flash_fwd_hdim256_fp16_sm80_cu_0106449f_34984cuda3std3__48in_placeE)
_ZN66_INTERNAL_7fe396b5_30_flash_fwd_hdim256_fp16_sm80_cu_0106449f_34984cuda3std3__48in_placeE:
	.zero		1
	.type		_ZN66_INTERNAL_7fe396b5_30_flash_fwd_hdim256_fp16_sm80_cu_0106449f_34984cuda3std6ranges3__45__cpo9iter_moveE,@object
	.size		_ZN66_INTERNAL_7fe396b5_30_flash_fwd_hdim256_fp16_sm80_cu_0106449f_34984cuda3std6ranges3__45__cpo9iter_moveE,(_ZN66_INTERNAL_7fe396b5_30_flash_fwd_hdim256_fp16_sm80_cu_0106449f_34984cuda3std3__45__cpo5beginE - _ZN66_INTERNAL_7fe396b5_30_flash_fwd_hdim256_fp16_sm80_cu_0106449f_34984cuda3std6ranges3__45__cpo9iter_moveE)
_ZN66_INTERNAL_7fe396b5_30_flash_fwd_hdim256_fp16_sm80_cu_0106449f_34984cuda3std6ranges3__45__cpo9iter_moveE:
	.zero		1
	.type		_ZN66_INTERNAL_7fe396b5_30_flash_fwd_hdim256_fp16_sm80_cu_0106449f_34984cuda3std3__45__cpo5beginE,@object
	.size		_ZN66_INTERNAL_7fe396b5_30_flash_fwd_hdim256_fp16_sm80_cu_0106449f_34984cuda3std3__45__cpo5beginE,(_ZN66_INTERNAL_7fe396b5_30_flash_fwd_hdim256_fp16_sm80_cu_0106449f_34984cuda3std3__468_GLOBAL__N__7fe396b5_30_flash_fwd_hdim256_fp16_sm80_cu_0106449f_34986ignoreE - _ZN66_INTERNAL_7fe396b5_30_flash_fwd_hdim256_fp16_sm80_cu_0106449f_34984cuda3std3__45__cpo5beginE)
_ZN66_INTERNAL_7fe396b5_30_flash_fwd_hdim256_fp16_sm80_cu_0106449f_34984cuda3std3__45__cpo5beginE:
	.zero		1
	.type		_ZN66_INTERNAL_7fe396b5_30_flash_fwd_hdim256_fp16_sm80_cu_0106449f_34984cuda3std3__468_GLOBAL__N__7fe396b5_30_flash_fwd_hdim256_fp16_sm80_cu_0106449f_34986ignoreE,@object
	.size		_ZN66_INTERNAL_7fe396b5_30_flash_fwd_hdim256_fp16_sm80_cu_0106449f_34984cuda3std3__468_GLOBAL__N__7fe396b5_30_flash_fwd_hdim256_fp16_sm80_cu_0106449f_34986ignoreE,(_ZN66_INTERNAL_7fe396b5_30_flash_fwd_hdim256_fp16_sm80_cu_0106449f_34984cute7productE - _ZN66_INTERNAL_7fe396b5_30_flash_fwd_hdim256_fp16_sm80_cu_0106449f_34984cuda3std3__468_GLOBAL__N__7fe396b5_30_flash_fwd_hdim256_fp16_sm80_cu_0106449f_34986ignoreE)
_ZN66_INTERNAL_7fe396b5_30_flash_fwd_hdim256_fp16_sm80_cu_0106449f_34984cuda3std3__468_GLOBAL__N__7fe396b5_30_flash_fwd_hdim256_fp16_sm80_cu_0106449f_34986ignoreE:
	.zero		1
	.type		_ZN66_INTERNAL_7fe396b5_30_flash_fwd_hdim256_fp16_sm80_cu_0106449f_34984cute7productE,@object
	.size		_ZN66_INTERNAL_7fe396b5_30_flash_fwd_hdim256_fp16_sm80_cu_0106449f_34984cute7productE,(_ZN66_INTERNAL_7fe396b5_30_flash_fwd_hdim256_fp16_sm80_cu_0106449f_34984cuda3std3__45__cpo3endE - _ZN66_INTERNAL_7fe396b5_30_flash_fwd_hdim256_fp16_sm80_cu_0106449f_34984cute7productE)
_ZN66_INTERNAL_7fe396b5_30_flash_fwd_hdim256_fp16_sm80_cu_0106449f_34984cute7productE:
	.zero		1
	.type		_ZN66_INTERNAL_7fe396b5_30_flash_fwd_hdim256_fp16_sm80_cu_0106449f_34984cuda3std3__45__cpo3endE,@object
	.size		_ZN66_INTERNAL_7fe396b5_30_flash_fwd_hdim256_fp16_sm80_cu_0106449f_34984cuda3std3__45__cpo3endE,(_ZN66_INTERNAL_7fe396b5_30_flash_fwd_hdim256_fp16_sm80_cu_0106449f_34984cuda3std3__419piecewise_constructE - _ZN66_INTERNAL_7fe396b5_30_flash_fwd_hdim256_fp16_sm80_cu_0106449f_34984cuda3std3__45__cpo3endE)
_ZN66_INTERNAL_7fe396b5_30_flash_fwd_hdim256_fp16_sm80_cu_0106449f_34984cuda3std3__45__cpo3endE:
	.zero		1
	.type		_ZN66_INTERNAL_7fe396b5_30_flash_fwd_hdim256_fp16_sm80_cu_0106449f_34984cuda3std3__419piecewise_constructE,@object
	.size		_ZN66_INTERNAL_7fe396b5_30_flash_fwd_hdim256_fp16_sm80_cu_0106449f_34984cuda3std3__419piecewise_constructE,(_ZN66_INTERNAL_7fe396b5_30_flash_fwd_hdim256_fp16_sm80_cu_0106449f_34984cuda3std3__45__cpo4cendE - _ZN66_INTERNAL_7fe396b5_30_flash_fwd_hdim256_fp16_sm80_cu_0106449f_34984cuda3std3__419piecewise_constructE)
_ZN66_INTERNAL_7fe396b5_30_flash_fwd_hdim256_fp16_sm80_cu_0106449f_34984cuda3std3__419piecewise_constructE:
	.zero		1
	.type		_ZN66_INTERNAL_7fe396b5_30_flash_fwd_hdim256_fp16_sm80_cu_0106449f_34984cuda3std3__45__cpo4cendE,@object
	.size		_ZN66_INTERNAL_7fe396b5_30_flash_fwd_hdim256_fp16_sm80_cu_0106449f_34984cuda3std3__45__cpo4cendE,(_ZN66_INTERNAL_7fe396b5_30_flash_fwd_hdim256_fp16_sm80_cu_0106449f_34984cuda3std6ranges3__45__cpo4swapE - _ZN66_INTERNAL_7fe396b5_30_flash_fwd_hdim256_fp16_sm80_cu_0106449f_34984cuda3std3__45__cpo4cendE)
_ZN66_INTERNAL_7fe396b5_30_flash_fwd_hdim256_fp16_sm80_cu_0106449f_34984cuda3std3__45__cpo4cendE:
	.zero		1
	.type		_ZN66_INTERNAL_7fe396b5_30_flash_fwd_hdim256_fp16_sm80_cu_0106449f_34984cuda3std6ranges3__45__cpo4swapE,@object
	.size		_ZN66_INTERNAL_7fe396b5_30_flash_fwd_hdim256_fp16_sm80_cu_0106449f_34984cuda3std6ranges3__45__cpo4swapE,(.L_7 - _ZN66_INTERNAL_7fe396b5_30_flash_fwd_hdim256_fp16_sm80_cu_0106449f_34984cuda3std6ranges3__45__cpo4swapE)
_ZN66_INTERNAL_7fe396b5_30_flash_fwd_hdim256_fp16_sm80_cu_0106449f_34984cuda3std6ranges3__45__cpo4swapE:
	.zero		1
.L_7:


//--------------------- .nv.constant0._ZN7cutlass13device_kernelIN5flash19enable_sm80_to_sm89INS1_16FlashAttnFwdSm80INS1_25CollectiveMainloopFwdSm80ILi8ELi1ELb1EN4cute5tupleIJNS5_1CILi128EEENS7_ILi64EEENS7_ILi256EEEEEELi256ENS_6half_tEfNS_4arch4Sm80ELb0ELb0ELb0ELb0ELb0ELb0ELb1ELb0EEENS1_21CollectiveEpilogueFwdINS6_IJS8_SA_S9_EEENS6_IJNS7_ILi1EEESI_SI_EEESC_SE_Li256ELb0ELb1ELb0ELb0EEENS1_19SingleTileSchedulerILb0ELb0ELb1ELi128EEEEEEEEEvNT_6ParamsE --------------------------
	.section	.nv.constant0._ZN7cutlass13device_kernelIN5flash19enable_sm80_to_sm89INS1_16FlashAttnFwdSm80INS1_25CollectiveMainloopFwdSm80ILi8ELi1ELb1EN4cute5tupleIJNS5_1CILi128EEENS7_ILi64EEENS7_ILi256EEEEEELi256ENS_6half_tEfNS_4arch4Sm80ELb0ELb0ELb0ELb0ELb0ELb0ELb1ELb0EEENS1_21CollectiveEpilogueFwdINS6_IJS8_SA_S9_EEENS6_IJNS7_ILi1EEESI_SI_EEESC_SE_Li256ELb0ELb1ELb0ELb0EEENS1_19SingleTileSchedulerILb0ELb0ELb1ELi128EEEEEEEEEvNT_6ParamsE,"a",@progbits
	.sectionflags	@""
	.align	4
.nv.constant0._ZN7cutlass13device_kernelIN5flash19enable_sm80_to_sm89INS1_16FlashAttnFwdSm80INS1_25CollectiveMainloopFwdSm80ILi8ELi1ELb1EN4cute5tupleIJNS5_1CILi128EEENS7_ILi64EEENS7_ILi256EEEEEELi256ENS_6half_tEfNS_4arch4Sm80ELb0ELb0ELb0ELb0ELb0ELb0ELb1ELb0EEENS1_21CollectiveEpilogueFwdINS6_IJS8_SA_S9_EEENS6_IJNS7_ILi1EEESI_SI_EEESC_SE_Li256ELb0ELb1ELb0ELb0EEENS1_19SingleTileSchedulerILb0ELb0ELb1ELi128EEEEEEEEEvNT_6ParamsE:
	.zero		1576


//--------------------- .nv.constant0._ZN7cutlass13device_kernelIN5flash19enable_sm80_to_sm89INS1_16FlashAttnFwdSm80INS1_25CollectiveMainloopFwdSm80ILi8ELi1ELb1EN4cute5tupleIJNS5_1CILi128EEENS7_ILi64EEENS7_ILi256EEEEEELi256ENS_6half_tEfNS_4arch4Sm80ELb0ELb0ELb0ELb1ELb0ELb0ELb1ELb0EEENS1_21CollectiveEpilogueFwdINS6_IJS8_SA_S9_EEENS6_IJNS7_ILi1EEESI_SI_EEESC_SE_Li256ELb1ELb1ELb0ELb0EEENS1_19SingleTileSchedulerILb1ELb0ELb1ELi128EEEEEEEEEvNT_6ParamsE --------------------------
	.section	.nv.constant0._ZN7cutlass13device_kernelIN5flash19enable_sm80_to_sm89INS1_16FlashAttnFwdSm80INS1_25CollectiveMainloopFwdSm80ILi8ELi1ELb1EN4cute5tupleIJNS5_1CILi128EEENS7_ILi64EEENS7_ILi256EEEEEELi256ENS_6half_tEfNS_4arch4Sm80ELb0ELb0ELb0ELb1ELb0ELb0ELb1ELb0EEENS1_21CollectiveEpilogueFwdINS6_IJS8_SA_S9_EEENS6_IJNS7_ILi1EEESI_SI_EEESC_SE_Li256ELb1ELb1ELb0ELb0EEENS1_19SingleTileSchedulerILb1ELb0ELb1ELi128EEEEEEEEEvNT_6ParamsE,"a",@progbits
	.sectionflags	@""
	.align	4
.nv.constant0._ZN7cutlass13device_kernelIN5flash19enable_sm80_to_sm89INS1_16FlashAttnFwdSm80INS1_25CollectiveMainloopFwdSm80ILi8ELi1ELb1EN4cute5tupleIJNS5_1CILi128EEENS7_ILi64EEENS7_ILi256EEEEEELi256ENS_6half_tEfNS_4arch4Sm80ELb0ELb0ELb0ELb1ELb0ELb0ELb1ELb0EEENS1_21CollectiveEpilogueFwdINS6_IJS8_SA_S9_EEENS6_IJNS7_ILi1EEESI_SI_EEESC_SE_Li256ELb1ELb1ELb0ELb0EEENS1_19SingleTileSchedulerILb1ELb0ELb1ELi128EEEEEEEEEvNT_6ParamsE:
	.zero		1576


//--------------------- .nv.constant0._ZN7cutlass13device_kernelIN5flash19enable_sm80_to_sm89INS1_16FlashAttnFwdSm80INS1_25CollectiveMainloopFwdSm80ILi8ELi1ELb0EN4cute5tupleIJNS5_1CILi128EEENS7_ILi32EEENS7_ILi256EEEEEELi256ENS_6half_tEfNS_4arch4Sm80ELb0ELb0ELb0ELb1ELb0ELb1ELb1ELb0EEENS1_21CollectiveEpilogueFwdINS6_IJS8_SA_S9_EEENS6_IJNS7_ILi1EEESI_SI_EEESC_SE_Li256ELb1ELb1ELb0ELb0EEENS1_19SingleTileSchedulerILb1ELb0ELb1ELi128EEEEEEEEEvNT_6ParamsE --------------------------
	.section	.nv.constant0._ZN7cutlass13device_kernelIN5flash19enable_sm80_to_sm89INS1_16FlashAttnFwdSm80INS1_25CollectiveMainloopFwdSm80ILi8ELi1ELb0EN4cute5tupleIJNS5_1CILi128EEENS7_ILi32EEENS7_ILi256EEEEEELi256ENS_6half_tEfNS_4arch4Sm80ELb0ELb0ELb0ELb1ELb0ELb1ELb1ELb0EEENS1_21CollectiveEpilogueFwdINS6_IJS8_SA_S9_EEENS6_IJNS7_ILi1EEESI_SI_EEESC_SE_Li256ELb1ELb1ELb0ELb0EEENS1_19SingleTileSchedulerILb1ELb0ELb1ELi128EEEEEEEEEvNT_6ParamsE,"a",@progbits
	.sectionflags	@""
	.align	4
.nv.constant0._ZN7cutlass13device_kernelIN5flash19enable_sm80_to_sm89INS1_16FlashAttnFwdSm80INS1_25CollectiveMainloopFwdSm80ILi8ELi1ELb0EN4cute5tupleIJNS5_1CILi128EEENS7_ILi32EEENS7_ILi256EEEEEELi256ENS_6half_tEfNS_4arch4Sm80ELb0ELb0ELb0ELb1ELb0ELb1ELb1ELb0EEENS1_21CollectiveEpilogueFwdINS6_IJS8_SA_S9_EEENS6_IJNS7_ILi1EEESI_SI_EEESC_SE_Li256ELb1ELb1ELb0ELb0EEENS1_19SingleTileSchedulerILb1ELb0ELb1ELi128EEEEEEEEEvNT_6ParamsE:
	.zero		1576


//--------------------- .nv.constant0._ZN7cutlass13device_kernelIN5flash19enable_sm80_to_sm89INS1_16FlashAttnFwdSm80INS1_25CollectiveMainloopFwdSm80ILi8ELi1ELb1EN4cute5tupleIJNS5_1CILi128EEENS7_ILi48EEENS7_ILi256EEEEEELi256ENS_6half_tEfNS_4arch4Sm80ELb0ELb1ELb0ELb0ELb0ELb0ELb1ELb0EEENS1_21CollectiveEpilogueFwdINS6_IJS8_SA_S9_EEENS6_IJNS7_ILi1EEESI_SI_EEESC_SE_Li256ELb0ELb1ELb0ELb0EEENS1_19SingleTileSchedulerILb0ELb0ELb1ELi128EEEEEEEEEvNT_6ParamsE --------------------------
	.section	.nv.constant0._ZN7cutlass13device_kernelIN5flash19enable_sm80_to_sm89INS1_16FlashAttnFwdSm80INS1_25CollectiveMainloopFwdSm80ILi8ELi1ELb1EN4cute5tupleIJNS5_1CILi128EEENS7_ILi48EEENS7_ILi256EEEEEELi256ENS_6half_tEfNS_4arch4Sm80ELb0ELb1ELb0ELb0ELb0ELb0ELb1ELb0EEENS1_21CollectiveEpilogueFwdINS6_IJS8_SA_S9_EEENS6_IJNS7_ILi1EEESI_SI_EEESC_SE_Li256ELb0ELb1ELb0ELb0EEENS1_19SingleTileSchedulerILb0ELb0ELb1ELi128EEEEEEEEEvNT_6ParamsE,"a",@progbits
	.sectionflags	@""
	.align	4
.nv.constant0._ZN7cutlass13device_kernelIN5flash19enable_sm80_to_sm89INS1_16FlashAttnFwdSm80INS1_25CollectiveMainloopFwdSm80ILi8ELi1ELb1EN4cute5tupleIJNS5_1CILi128EEENS7_ILi48EEENS7_ILi256EEEEEELi256ENS_6half_tEfNS_4arch4Sm80ELb0ELb1ELb0ELb0ELb0ELb0ELb1ELb0EEENS1_21CollectiveEpilogueFwdINS6_IJS8_SA_S9_EEENS6_IJNS7_ILi1EEESI_SI_EEESC_SE_Li256ELb0ELb1ELb0ELb0EEENS1_19SingleTileSchedulerILb0ELb0ELb1ELi128EEEEEEEEEvNT_6ParamsE:
	.zero		1576


//--------------------- .nv.constant0._ZN7cutlass13device_kernelIN5flash19enable_sm80_to_sm89INS1_16FlashAttnFwdSm80INS1_25CollectiveMainloopFwdSm80ILi8ELi1ELb1EN4cute5tupleIJNS5_1CILi128EEENS7_ILi48EEENS7_ILi256EEEEEELi256ENS_6half_tEfNS_4arch4Sm80ELb0ELb1ELb0ELb1ELb0ELb0ELb1ELb0EEENS1_21CollectiveEpilogueFwdINS6_IJS8_SA_S9_EEENS6_IJNS7_ILi1EEESI_SI_EEESC_SE_Li256ELb1ELb1ELb0ELb0EEENS1_19SingleTileSchedulerILb1ELb0ELb1ELi128EEEEEEEEEvNT_6ParamsE --------------------------
	.section	.nv.constant0._ZN7cutlass13device_kernelIN5flash19enable_sm80_to_sm89INS1_16FlashAttnFwdSm80INS1_25CollectiveMainloopFwdSm80ILi8ELi1ELb1EN4cute5tupleIJNS5_1CILi128EEENS7_ILi48EEENS7_ILi256EEEEEELi256ENS_6half_tEfNS_4arch4Sm80ELb0ELb1ELb0ELb1ELb0ELb0ELb1ELb0EEENS1_21CollectiveEpilogueFwdINS6_IJS8_SA_S9_EEENS6_IJNS7_ILi1EEESI_SI_EEESC_SE_Li256ELb1ELb1ELb0ELb0EEENS1_19SingleTileSchedulerILb1ELb0ELb1ELi128EEEEEEEEEvNT_6ParamsE,"a",@progbits
	.sectionflags	@""
	.align	4
.nv.constant0._ZN7cutlass13device_kernelIN5flash19enable_sm80_to_sm89INS1_16FlashAttnFwdSm80INS1_25CollectiveMainloopFwdSm80ILi8ELi1ELb1EN4cute5tupleIJNS5_1CILi128EEENS7_ILi48EEENS7_ILi256EEEEEELi256ENS_6half_tEfNS_4arch4Sm80ELb0ELb1ELb0ELb1ELb0ELb0ELb1ELb0EEENS1_21CollectiveEpilogueFwdINS6_IJS8_SA_S9_EEENS6_IJNS7_ILi1EEESI_SI_EEESC_SE_Li256ELb1ELb1ELb0ELb0EEENS1_19SingleTileSchedulerILb1ELb0ELb1ELi128EEEEEEEEEvNT_6ParamsE:
	.zero		1576


//--------------------- .nv.constant0._ZN7cutlass13device_kernelIN5flash19enable_sm80_to_sm89INS1_16FlashAttnFwdSm80INS1_25CollectiveMainloopFwdSm80ILi8ELi1ELb0EN4cute5tupleIJNS5_1CILi128EEENS7_ILi32EEENS7_ILi256EEEEEELi256ENS_6half_tEfNS_4arch4Sm80ELb0ELb1ELb0ELb1ELb0ELb1ELb1ELb0EEENS1_21CollectiveEpilogueFwdINS6_IJS8_SA_S9_EEENS6_IJNS7_ILi1EEESI_SI_EEESC_SE_Li256ELb1ELb1ELb0ELb0EEENS1_19SingleTileSchedulerILb1ELb0ELb1ELi128EEEEEEEEEvNT_6ParamsE --------------------------
	.section	.nv.constant0._ZN7cutlass13device_kernelIN5flash19enable_sm80_to_sm89INS1_16FlashAttnFwdSm80INS1_25CollectiveMainloopFwdSm80ILi8ELi1ELb0EN4cute5tupleIJNS5_1CILi128EEENS7_ILi32EEENS7_ILi256EEEEEELi256ENS_6half_tEfNS_4arch4Sm80ELb0ELb1ELb0ELb1ELb0ELb1ELb1ELb0EEENS1_21CollectiveEpilogueFwdINS6_IJS8_SA_S9_EEENS6_IJNS7_ILi1EEESI_SI_EEESC_SE_Li256ELb1ELb1ELb0ELb0EEENS1_19SingleTileSchedulerILb1ELb0ELb1ELi128EEEEEEEEEvNT_6ParamsE,"a",@progbits
	.sectionflags	@""
	.align	4
.nv.constant0._ZN7cutlass13device_kernelIN5flash19enable_sm80_to_sm89INS1_16FlashAttnFwdSm80INS1_25CollectiveMainloopFwdSm80ILi8ELi1ELb0EN4cute5tupleIJNS5_1CILi128EEENS7_ILi32EEENS7_ILi256EEEEEELi256ENS_6half_tEfNS_4arch4Sm80ELb0ELb1ELb0ELb1ELb0ELb1ELb1ELb0EEENS1_21CollectiveEpilogueFwdINS6_IJS8_SA_S9_EEENS6_IJNS7_ILi1EEESI_SI_EEESC_SE_Li256ELb1ELb1ELb0ELb0EEENS1_19SingleTileSchedulerILb1ELb0ELb1ELi128EEEEEEEEEvNT_6ParamsE:
	.zero		1576


//--------------------- .nv.constant0._ZN7cutlass13device_kernelIN5flash19enable_sm80_to_sm89INS1_16FlashAttnFwdSm80INS1_25CollectiveMainloopFwdSm80ILi8ELi1ELb1EN4cute5tupleIJNS5_1CILi128EEENS7_ILi64EEENS7_ILi256EEEEEELi256ENS_6half_tEfNS_4arch4Sm80ELb1ELb0ELb0ELb0ELb0ELb0ELb1ELb0EEENS1_21CollectiveEpilogueFwdINS6_IJS8_SA_S9_EEENS6_IJNS7_ILi1EEESI_SI_EEESC_SE_Li256ELb0ELb1ELb0ELb0EEENS1_30DynamicPersistentTileSchedulerILi256ELi256ELb0ELb1ELb0EEEEEEEEEvNT_6ParamsE --------------------------
	.section	.nv.constant0._ZN7cutlass13device_kernelIN5flash19enable_sm80_to_sm89INS1_16FlashAttnFwdSm80INS1_25CollectiveMainloopFwdSm80ILi8ELi1ELb1EN4cute5tupleIJNS5_1CILi128EEENS7_ILi64EEENS7_ILi256EEEEEELi256ENS_6half_tEfNS_4arch4Sm80ELb1ELb0ELb0ELb0ELb0ELb0ELb1ELb0EEENS1_21CollectiveEpilogueFwdINS6_IJS8_SA_S9_EEENS6_IJNS7_ILi1EEESI_SI_EEESC_SE_Li256ELb0ELb1ELb0ELb0EEENS1_30DynamicPersistentTileSchedulerILi256ELi256ELb0ELb1ELb0EEEEEEEEEvNT_6ParamsE,"a",@progbits
	.sectionflags	@""
	.align	4
.nv.constant0._ZN7cutlass13device_kernelIN5flash19enable_sm80_to_sm89INS1_16FlashAttnFwdSm80INS1_25CollectiveMainloopFwdSm80ILi8ELi1ELb1EN4cute5tupleIJNS5_1CILi128EEENS7_ILi64EEENS7_ILi256EEEEEELi256ENS_6half_tEfNS_4arch4Sm80ELb1ELb0ELb0ELb0ELb0ELb0ELb1ELb0EEENS1_21CollectiveEpilogueFwdINS6_IJS8_SA_S9_EEENS6_IJNS7_ILi1EEESI_SI_EEESC_SE_Li256ELb0ELb1ELb0ELb0EEENS1_30DynamicPersistentTileSchedulerILi256ELi256ELb0ELb1ELb0EEEEEEEEEvNT_6ParamsE:
	.zero		1592


//--------------------- .nv.constant0._ZN7cutlass13device_kernelIN5flash19enable_sm80_to_sm89INS1_16FlashAttnFwdSm80INS1_25CollectiveMainloopFwdSm80ILi8ELi1ELb1EN4cute5tupleIJNS5_1CILi128EEENS7_ILi64EEENS7_ILi256EEEEEELi256ENS_6half_tEfNS_4arch4Sm80ELb1ELb0ELb0ELb1ELb0ELb0ELb1ELb0EEENS1_21CollectiveEpilogueFwdINS6_IJS8_SA_S9_EEENS6_IJNS7_ILi1EEESI_SI_EEESC_SE_Li256ELb1ELb1ELb0ELb0EEENS1_19SingleTileSchedulerILb1ELb0ELb1ELi128EEEEEEEEEvNT_6ParamsE --------------------------
	.section	.nv.constant0._ZN7cutlass13device_kernelIN5flash19enable_sm80_to_sm89INS1_16FlashAttnFwdSm80INS1_25CollectiveMainloopFwdSm80ILi8ELi1ELb1EN4cute5tupleIJNS5_1CILi128EEENS7_ILi64EEENS7_ILi256EEEEEELi256ENS_6half_tEfNS_4arch4Sm80ELb1ELb0ELb0ELb1ELb0ELb0ELb1ELb0EEENS1_21CollectiveEpilogueFwdINS6_IJS8_SA_S9_EEENS6_IJNS7_ILi1EEESI_SI_EEESC_SE_Li256ELb1ELb1ELb0ELb0EEENS1_19SingleTileSchedulerILb1ELb0ELb1ELi128EEEEEEEEEvNT_6ParamsE,"a",@progbits
	.sectionflags	@""
	.align	4
.nv.constant0._ZN7cutlass13device_kernelIN5flash19enable_sm80_to_sm89INS1_16FlashAttnFwdSm80INS1_25CollectiveMainloopFwdSm80ILi8ELi1ELb1EN4cute5tupleIJNS5_1CILi128EEENS7_ILi64EEENS7_ILi256EEEEEELi256ENS_6half_tEfNS_4arch4Sm80ELb1ELb0ELb0ELb1ELb0ELb0ELb1ELb0EEENS1_21CollectiveEpilogueFwdINS6_IJS8_SA_S9_EEENS6_IJNS7_ILi1EEESI_SI_EEESC_SE_Li256ELb1ELb1ELb0ELb0EEENS1_19SingleTileSchedulerILb1ELb0ELb1ELi128EEEEEEEEEvNT_6ParamsE:
	.zero		1576


//--------------------- .nv.constant0._ZN7cutlass13device_kernelIN5flash19enable_sm80_to_sm89INS1_16FlashAttnFwdSm80INS1_25CollectiveMainloopFwdSm80ILi8ELi1ELb0EN4cute5tupleIJNS5_1CILi128EEENS7_ILi32EEENS7_ILi256EEEEEELi256ENS_6half_tEfNS_4arch4Sm80ELb1ELb0ELb0ELb1ELb0ELb1ELb1ELb0EEENS1_21CollectiveEpilogueFwdINS6_IJS8_SA_S9_EEENS6_IJNS7_ILi1EEESI_SI_EEESC_SE_Li256ELb1ELb1ELb0ELb0EEENS1_19SingleTileSchedulerILb1ELb0ELb1ELi128EEEEEEEEEvNT_6ParamsE --------------------------
	.section	.nv.constant0._ZN7cutlass13device_kernelIN5flash19enable_sm80_to_sm89INS1_16FlashAttnFwdSm80INS1_25CollectiveMainloopFwdSm80ILi8ELi1ELb0EN4cute5tupleIJNS5_1CILi128EEENS7_ILi32EEENS7_ILi256EEEEEELi256ENS_6half_tEfNS_4arch4Sm80ELb1ELb0ELb0ELb1ELb0ELb1ELb1ELb0EEENS1_21CollectiveEpilogueFwdINS6_IJS8_SA_S9_EEENS6_IJNS7_ILi1EEESI_SI_EEESC_SE_Li256ELb1ELb1ELb0ELb0EEENS1_19SingleTileSchedulerILb1ELb0ELb1ELi128EEEEEEEEEvNT_6ParamsE,"a",@progbits
	.sectionflags	@""
	.align	4
.nv.constant0._ZN7cutlass13device_kernelIN5flash19enable_sm80_to_sm89INS1_16FlashAttnFwdSm80INS1_25CollectiveMainloopFwdSm80ILi8ELi1ELb0EN4cute5tupleIJNS5_1CILi128EEENS7_ILi32EEENS7_ILi256EEEEEELi256ENS_6half_tEfNS_4arch4Sm80ELb1ELb0ELb0ELb1ELb0ELb1ELb1ELb0EEENS1_21CollectiveEpilogueFwdINS6_IJS8_SA_S9_EEENS6_IJNS7_ILi1EEESI_SI_EEESC_SE_Li256ELb1ELb1ELb0ELb0EEENS1_19SingleTileSchedulerILb1ELb0ELb1ELi128EEEEEEEEEvNT_6ParamsE:
	.zero		1576


//--------------------- .nv.constant0._ZN7cutlass13device_kernelIN5flash19enable_sm80_to_sm89INS1_16FlashAttnFwdSm80INS1_25CollectiveMainloopFwdSm80ILi8ELi1ELb0EN4cute5tupleIJNS5_1CILi128EEENS7_ILi96EEENS7_ILi256EEEEEELi256ENS_6half_tEfNS_4arch4Sm80ELb0ELb0ELb0ELb0ELb0ELb0ELb1ELb0EEENS1_21CollectiveEpilogueFwdINS6_IJS8_SA_S9_EEENS6_IJNS7_ILi1EEESI_SI_EEESC_SE_Li256ELb0ELb1ELb0ELb0EEENS1_19SingleTileSchedulerILb0ELb0ELb1ELi128EEEEEEEEEvNT_6ParamsE --------------------------
	.section	.nv.constant0._ZN7cutlass13device_kernelIN5flash19enable_sm80_to_sm89INS1_16FlashAttnFwdSm80INS1_25CollectiveMainloopFwdSm80ILi8ELi1ELb0EN4cute5tupleIJNS5_1CILi128EEENS7_ILi96EEENS7_ILi256EEEEEELi256ENS_6half_tEfNS_4arch4Sm80ELb0ELb0ELb0ELb0ELb0ELb0ELb1ELb0EEENS1_21CollectiveEpilogueFwdINS6_IJS8_SA_S9_EEENS6_IJNS7_ILi1EEESI_SI_EEESC_SE_Li256ELb0ELb1ELb0ELb0EEENS1_19SingleTileSchedulerILb0ELb0ELb1ELi128EEEEEEEEEvNT_6ParamsE,"a",@progbits
	.sectionflags	@""
	.align	4
.nv.constant0._ZN7cutlass13device_kernelIN5flash19enable_sm80_to_sm89INS1_16FlashAttnFwdSm80INS1_25CollectiveMainloopFwdSm80ILi8ELi1ELb0EN4cute5tupleIJNS5_1CILi128EEENS7_ILi96EEENS7_ILi256EEEEEELi256ENS_6half_tEfNS_4arch4Sm80ELb0ELb0ELb0ELb0ELb0ELb0ELb1ELb0EEENS1_21CollectiveEpilogueFwdINS6_IJS8_SA_S9_EEENS6_IJNS7_ILi1EEESI_SI_EEESC_SE_Li256ELb0ELb1ELb0ELb0EEENS1_19SingleTileSchedulerILb0ELb0ELb1ELi128EEEEEEEEEvNT_6ParamsE:
	.zero		1576


//--------------------- .nv.constant0._ZN7cutlass13device_kernelIN5flash19enable_sm80_to_sm89INS1_16FlashAttnFwdSm80INS1_25CollectiveMainloopFwdSm80ILi8ELi1ELb0EN4cute5tupleIJNS5_1CILi128EEENS7_ILi96EEENS7_ILi256EEEEEELi256ENS_6half_tEfNS_4arch4Sm80ELb0ELb0ELb0ELb1ELb0ELb0ELb1ELb0EEENS1_21CollectiveEpilogueFwdINS6_IJS8_SA_S9_EEENS6_IJNS7_ILi1EEESI_SI_EEESC_SE_Li256ELb1ELb1ELb0ELb0EEENS1_19SingleTileSchedulerILb1ELb0ELb1ELi128EEEEEEEEEvNT_6ParamsE --------------------------
	.section	.nv.constant0._ZN7cutlass13device_kernelIN5flash19enable_sm80_to_sm89INS1_16FlashAttnFwdSm80INS1_25CollectiveMainloopFwdSm80ILi8ELi1ELb0EN4cute5tupleIJNS5_1CILi128EEENS7_ILi96EEENS7_ILi256EEEEEELi256ENS_6half_tEfNS_4arch4Sm80ELb0ELb0ELb0ELb1ELb0ELb0ELb1ELb0EEENS1_21CollectiveEpilogueFwdINS6_IJS8_SA_S9_EEENS6_IJNS7_ILi1EEESI_SI_EEESC_SE_Li256ELb1ELb1ELb0ELb0EEENS1_19SingleTileSchedulerILb1ELb0ELb1ELi128EEEEEEEEEvNT_6ParamsE,"a",@progbits
	.sectionflags	@""
	.align	4
.nv.constant0._ZN7cutlass13device_kernelIN5flash19enable_sm80_to_sm89INS1_16FlashAttnFwdSm80INS1_25CollectiveMainloopFwdSm80ILi8ELi1ELb0EN4cute5tupleIJNS5_1CILi128EEENS7_ILi96EEENS7_ILi256EEEEEELi256ENS_6half_tEfNS_4arch4Sm80ELb0ELb0ELb0ELb1ELb0ELb0ELb1ELb0EEENS1_21CollectiveEpilogueFwdINS6_IJS8_SA_S9_EEENS6_IJNS7_ILi1EEESI_SI_EEESC_SE_Li256ELb1ELb1ELb0ELb0EEENS1_19SingleTileSchedulerILb1ELb0ELb1ELi128EEEEEEEEEvNT_6ParamsE:
	.zero		1576


//--------------------- .nv.constant0._ZN7cutlass13device_kernelIN5flash19enable_sm80_to_sm89INS1_16FlashAttnFwdSm80INS1_25CollectiveMainloopFwdSm80ILi8ELi1ELb0EN4cute5tupleIJNS5_1CILi128EEENS7_ILi48EEENS7_ILi256EEEEEELi256ENS_6half_tEfNS_4arch4Sm80ELb0ELb0ELb0ELb1ELb0ELb1ELb1ELb0EEENS1_21CollectiveEpilogueFwdINS6_IJS8_SA_S9_EEENS6_IJNS7_ILi1EEESI_SI_EEESC_SE_Li256ELb1ELb1ELb0ELb0EEENS1_19SingleTileSchedulerILb1ELb0ELb1ELi128EEEEEEEEEvNT_6ParamsE --------------------------
	.section	.nv.constant0._ZN7cutlass13device_kernelIN5flash19enable_sm80_to_sm89INS1_16FlashAttnFwdSm80INS1_25CollectiveMainloopFwdSm80ILi8ELi1ELb0EN4cute5tupleIJNS5_1CILi128EEENS7_ILi48EEENS7_ILi256EEEEEELi256ENS_6half_tEfNS_4arch4Sm80ELb0ELb0ELb0ELb1ELb0ELb1ELb1ELb0EEENS1_21CollectiveEpilogueFwdINS6_IJS8_SA_S9_EEENS6_IJNS7_ILi1EEESI_SI_EEESC_SE_Li256ELb1ELb1ELb0ELb0EEENS1_19SingleTileSchedulerILb1ELb0ELb1ELi128EEEEEEEEEvNT_6ParamsE,"a",@progbits
	.sectionflags	@""
	.align	4
.nv.constant0._ZN7cutlass13device_kernelIN5flash19enable_sm80_to_sm89INS1_16FlashAttnFwdSm80INS1_25CollectiveMainloopFwdSm80ILi8ELi1ELb0EN4cute5tupleIJNS5_1CILi128EEENS7_ILi48EEENS7_ILi256EEEEEELi256ENS_6half_tEfNS_4arch4Sm80ELb0ELb0ELb0ELb1ELb0ELb1ELb1ELb0EEENS1_21CollectiveEpilogueFwdINS6_IJS8_SA_S9_EEENS6_IJNS7_ILi1EEESI_SI_EEESC_SE_Li256ELb1ELb1ELb0ELb0EEENS1_19SingleTileSchedulerILb1ELb0ELb1ELi128EEEEEEEEEvNT_6ParamsE:
	.zero		1576


//--------------------- .nv.constant0._ZN7cutlass13device_kernelIN5flash19enable_sm80_to_sm89INS1_16FlashAttnFwdSm80INS1_25CollectiveMainloopFwdSm80ILi8ELi1ELb0EN4cute5tupleIJNS5_1CILi128EEENS7_ILi64EEENS7_ILi256EEEEEELi256ENS_6half_tEfNS_4arch4Sm80ELb0ELb1ELb0ELb0ELb0ELb0ELb1ELb0EEENS1_21CollectiveEpilogueFwdINS6_IJS8_SA_S9_EEENS6_IJNS7_ILi1EEESI_SI_EEESC_SE_Li256ELb0ELb1ELb0ELb0EEENS1_19SingleTileSchedulerILb0ELb0ELb1ELi128EEEEEEEEEvNT_6ParamsE --------------------------
	.section	.nv.constant0._ZN7cutlass13device_kernelIN5flash19enable_sm80_to_sm89INS1_16FlashAttnFwdSm80INS1_25CollectiveMainloopFwdSm80ILi8ELi1ELb0EN4cute5tupleIJNS5_1CILi128EEENS7_ILi64EEENS7_ILi256EEEEEELi256ENS_6half_tEfNS_4arch4Sm80ELb0ELb1ELb0ELb0ELb0ELb0ELb1ELb0EEENS1_21CollectiveEpilogueFwdINS6_IJS8_SA_S9_EEENS6_IJNS7_ILi1EEESI_SI_EEESC_SE_Li256ELb0ELb1ELb0ELb0EEENS1_19SingleTileSchedulerILb0ELb0ELb1ELi128EEEEEEEEEvNT_6ParamsE,"a",@progbits
	.sectionflags	@""
	.align	4
.nv.constant0._ZN7cutlass13device_kernelIN5flash19enable_sm80_to_sm89INS1_16FlashAttnFwdSm80INS1_25CollectiveMainloopFwdSm80ILi8ELi1ELb0EN4cute5tupleIJNS5_1CILi128EEENS7_ILi64EEENS7_ILi256EEEEEELi256ENS_6half_tEfNS_4arch4Sm80ELb0ELb1ELb0ELb0ELb0ELb0ELb1ELb0EEENS1_21CollectiveEpilogueFwdINS6_IJS8_SA_S9_EEENS6_IJNS7_ILi1EEESI_SI_EEESC_SE_Li256ELb0ELb1ELb0ELb0EEENS1_19SingleTileSchedulerILb0ELb0ELb1ELi128EEEEEEEEEvNT_6ParamsE:
	.zero		1576


//--------------------- .nv.constant0._ZN7cutlass13device_kernelIN5flash19enable_sm80_to_sm89INS1_16FlashAttnFwdSm80INS1_25CollectiveMainloopFwdSm80ILi8ELi1ELb0EN4cute5tupleIJNS5_1CILi128EEENS7_ILi64EEENS7_ILi256EEEEEELi256ENS_6half_tEfNS_4arch4Sm80ELb0ELb1ELb0ELb1ELb0ELb0ELb1ELb0EEENS1_21CollectiveEpilogueFwdINS6_IJS8_SA_S9_EEENS6_IJNS7_ILi1EEESI_SI_EEESC_SE_Li256ELb1ELb1ELb0ELb0EEENS1_19SingleTileSchedulerILb1ELb0ELb1ELi128EEEEEEEEEvNT_6ParamsE --------------------------
	.section	.nv.constant0._ZN7cutlass13device_kernelIN5flash19enable_sm80_to_sm89INS1_16FlashAttnFwdSm80INS1_25CollectiveMainloopFwdSm80ILi8ELi1ELb0EN4cute5tupleIJNS5_1CILi128EEENS7_ILi64EEENS7_ILi256EEEEEELi256ENS_6half_tEfNS_4arch4Sm80ELb0ELb1ELb0ELb1ELb0ELb0ELb1ELb0EEENS1_21CollectiveEpilogueFwdINS6_IJS8_SA_S9_EEENS6_IJNS7_ILi1EEESI_SI_EEESC_SE_Li256ELb1ELb1ELb0ELb0EEENS1_19SingleTileSchedulerILb1ELb0ELb1ELi128EEEEEEEEEvNT_6ParamsE,"a",@progbits
	.sectionflags	@""
	.align	4
.nv.constant0._ZN7cutlass13device_kernelIN5flash19enable_sm80_to_sm89INS1_16FlashAttnFwdSm80INS1_25CollectiveMainloopFwdSm80ILi8ELi1ELb0EN4cute5tupleIJNS5_1CILi128EEENS7_ILi64EEENS7_ILi256EEEEEELi256ENS_6half_tEfNS_4arch4Sm80ELb0ELb1ELb0ELb1ELb0ELb0ELb1ELb0EEENS1_21CollectiveEpilogueFwdINS6_IJS8_SA_S9_EEENS6_IJNS7_ILi1EEESI_SI_EEESC_SE_Li256ELb1ELb1ELb0ELb0EEENS1_19SingleTileSchedulerILb1ELb0ELb1ELi128EEEEEEEEEvNT_6ParamsE:
	.zero		1576


//--------------------- .nv.constant0._ZN7cutlass13device_kernelIN5flash19enable_sm80_to_sm89INS1_16FlashAttnFwdSm80INS1_25CollectiveMainloopFwdSm80ILi8ELi1ELb0EN4cute5tupleIJNS5_1CILi128EEENS7_ILi48EEENS7_ILi256EEEEEELi256ENS_6half_tEfNS_4arch4Sm80ELb0ELb1ELb0ELb1ELb0ELb1ELb1ELb0EEENS1_21CollectiveEpilogueFwdINS6_IJS8_SA_S9_EEENS6_IJNS7_ILi1EEESI_SI_EEESC_SE_Li256ELb1ELb1ELb0ELb0EEENS1_19SingleTileSchedulerILb1ELb0ELb1ELi128EEEEEEEEEvNT_6ParamsE --------------------------
	.section	.nv.constant0._ZN7cutlass13device_kernelIN5flash19enable_sm80_to_sm89INS1_16FlashAttnFwdSm80INS1_25CollectiveMainloopFwdSm80ILi8ELi1ELb0EN4cute5tupleIJNS5_1CILi128EEENS7_ILi48EEENS7_ILi256EEEEEELi256ENS_6half_tEfNS_4arch4Sm80ELb0ELb1ELb0ELb1ELb0ELb1ELb1ELb0EEENS1_21CollectiveEpilogueFwdINS6_IJS8_SA_S9_EEENS6_IJNS7_ILi1EEESI_SI_EEESC_SE_Li256ELb1ELb1ELb0ELb0EEENS1_19SingleTileSchedulerILb1ELb0ELb1ELi128EEEEEEEEEvNT_6ParamsE,"a",@progbits
	.sectionflags	@""
	.align	4
.nv.constant0._ZN7cutlass13device_kernelIN5flash19enable_sm80_to_sm89INS1_16FlashAttnFwdSm80INS1_25CollectiveMainloopFwdSm80ILi8ELi1ELb0EN4cute5tupleIJNS5_1CILi128EEENS7_ILi48EEENS7_ILi256EEEEEELi256ENS_6half_tEfNS_4arch4Sm80ELb0ELb1ELb0ELb1ELb0ELb1ELb1ELb0EEENS1_21CollectiveEpilogueFwdINS6_IJS8_SA_S9_EEENS6_IJNS7_ILi1EEESI_SI_EEESC_SE_Li256ELb1ELb1ELb0ELb0EEENS1_19SingleTileSchedulerILb1ELb0ELb1ELi128EEEEEEEEEvNT_6ParamsE:
	.zero		1576


//--------------------- .nv.constant0._ZN7cutlass13device_kernelIN5flash19enable_sm80_to_sm89INS1_16FlashAttnFwdSm80INS1_25CollectiveMainloopFwdSm80ILi8ELi1ELb0EN4cute5tupleIJNS5_1CILi128EEENS7_ILi96EEENS7_ILi256EEEEEELi256ENS_6half_tEfNS_4arch4Sm80ELb1ELb0ELb0ELb0ELb0ELb0ELb1ELb0EEENS1_21CollectiveEpilogueFwdINS6_IJS8_SA_S9_EEENS6_IJNS7_ILi1EEESI_SI_EEESC_SE_Li256ELb0ELb1ELb0ELb0EEENS1_30DynamicPersistentTileSchedulerILi256ELi256ELb0ELb1ELb0EEEEEEEEEvNT_6ParamsE --------------------------
	.section	.nv.constant0._ZN7cutlass13device_kernelIN5flash19enable_sm80_to_sm89INS1_16FlashAttnFwdSm80INS1_25CollectiveMainloopFwdSm80ILi8ELi1ELb0EN4cute5tupleIJNS5_1CILi128EEENS7_ILi96EEENS7_ILi256EEEEEELi256ENS_6half_tEfNS_4arch4Sm80ELb1ELb0ELb0ELb0ELb0ELb0ELb1ELb0EEENS1_21CollectiveEpilogueFwdINS6_IJS8_SA_S9_EEENS6_IJNS7_ILi1EEESI_SI_EEESC_SE_Li256ELb0ELb1ELb0ELb0EEENS1_30DynamicPersistentTileSchedulerILi256ELi256ELb0ELb1ELb0EEEEEEEEEvNT_6ParamsE,"a",@progbits
	.sectionflags	@""
	.align	4
.nv.constant0._ZN7cutlass13device_kernelIN5flash19enable_sm80_to_sm89INS1_16FlashAttnFwdSm80INS1_25CollectiveMainloopFwdSm80ILi8ELi1ELb0EN4cute5tupleIJNS5_1CILi128EEENS7_ILi96EEENS7_ILi256EEEEEELi256ENS_6half_tEfNS_4arch4Sm80ELb1ELb0ELb0ELb0ELb0ELb0ELb1ELb0EEENS1_21CollectiveEpilogueFwdINS6_IJS8_SA_S9_EEENS6_IJNS7_ILi1EEESI_SI_EEESC_SE_Li256ELb0ELb1ELb0ELb0EEENS1_30DynamicPersistentTileSchedulerILi256ELi256ELb0ELb1ELb0EEEEEEEEEvNT_6ParamsE:
	.zero		1592


//--------------------- .nv.constant0._ZN7cutlass13device_kernelIN5flash19enable_sm80_to_sm89INS1_16FlashAttnFwdSm80INS1_25CollectiveMainloopFwdSm80ILi8ELi1ELb0EN4cute5tupleIJNS5_1CILi128EEENS7_ILi96EEENS7_ILi256EEEEEELi256ENS_6half_tEfNS_4arch4Sm80ELb1ELb0ELb0ELb1ELb0ELb0ELb1ELb0EEENS1_21CollectiveEpilogueFwdINS6_IJS8_SA_S9_EEENS6_IJNS7_ILi1EEESI_SI_EEESC_SE_Li256ELb1ELb1ELb0ELb0EEENS1_19SingleTileSchedulerILb1ELb0ELb1ELi128EEEEEEEEEvNT_6ParamsE --------------------------
	.section	.nv.constant0._ZN7cutlass13device_kernelIN5flash19enable_sm80_to_sm89INS1_16FlashAttnFwdSm80INS1_25CollectiveMainloopFwdSm80ILi8ELi1ELb0EN4cute5tupleIJNS5_1CILi128EEENS7_ILi96EEENS7_ILi256EEEEEELi256ENS_6half_tEfNS_4arch4Sm80ELb1ELb0ELb0ELb1ELb0ELb0ELb1ELb0EEENS1_21CollectiveEpilogueFwdINS6_IJS8_SA_S9_EEENS6_IJNS7_ILi1EEESI_SI_EEESC_SE_Li256ELb1ELb1ELb0ELb0EEENS1_19SingleTileSchedulerILb1ELb0ELb1ELi128EEEEEEEEEvNT_6ParamsE,"a",@progbits
	.sectionflags	@""
	.align	4
.nv.constant0._ZN7cutlass13device_kernelIN5flash19enable_sm80_to_sm89INS1_16FlashAttnFwdSm80INS1_25CollectiveMainloopFwdSm80ILi8ELi1ELb0EN4cute5tupleIJNS5_1CILi128EEENS7_ILi96EEENS7_ILi256EEEEEELi256ENS_6half_tEfNS_4arch4Sm80ELb1ELb0ELb0ELb1ELb0ELb0ELb1ELb0EEENS1_21CollectiveEpilogueFwdINS6_IJS8_SA_S9_EEENS6_IJNS7_ILi1EEESI_SI_EEESC_SE_Li256ELb1ELb1ELb0ELb0EEENS1_19SingleTileSchedulerILb1ELb0ELb1ELi128EEEEEEEEEvNT_6ParamsE:
	.zero		1576


//--------------------- .nv.constant0._ZN7cutlass13device_kernelIN5flash19enable_sm80_to_sm89INS1_16FlashAttnFwdSm80INS1_25CollectiveMainloopFwdSm80ILi8ELi1ELb0EN4cute5tupleIJNS5_1CILi128EEENS7_ILi48EEENS7_ILi256EEEEEELi256ENS_6half_tEfNS_4arch4Sm80ELb1ELb0ELb0ELb1ELb0ELb1ELb1ELb0EEENS1_21CollectiveEpilogueFwdINS6_IJS8_SA_S9_EEENS6_IJNS7_ILi1EEESI_SI_EEESC_SE_Li256ELb1ELb1ELb0ELb0EEENS1_19SingleTileSchedulerILb1ELb0ELb1ELi128EEEEEEEEEvNT_6ParamsE --------------------------
	.section	.nv.constant0._ZN7cutlass13device_kernelIN5flash19enable_sm80_to_sm89INS1_16FlashAttnFwdSm80INS1_25CollectiveMainloopFwdSm80ILi8ELi1ELb0EN4cute5tupleIJNS5_1CILi128EEENS7_ILi48EEENS7_ILi256EEEEEELi256ENS_6half_tEfNS_4arch4Sm80ELb1ELb0ELb0ELb1ELb0ELb1ELb1ELb0EEENS1_21CollectiveEpilogueFwdINS6_IJS8_SA_S9_EEENS6_IJNS7_ILi1EEESI_SI_EEESC_SE_Li256ELb1ELb1ELb0ELb0EEENS1_19SingleTileSchedulerILb1ELb0ELb1ELi128EEEEEEEEEvNT_6ParamsE,"a",@progbits
	.sectionflags	@""
	.align	4
.nv.constant0._ZN7cutlass13device_kernelIN5flash19enable_sm80_to_sm89INS1_16FlashAttnFwdSm80INS1_25CollectiveMainloopFwdSm80ILi8ELi1ELb0EN4cute5tupleIJNS5_1CILi128EEENS7_ILi48EEENS7_ILi256EEEEEELi256ENS_6half_tEfNS_4arch4Sm80ELb1ELb0ELb0ELb1ELb0ELb1ELb1ELb0EEENS1_21CollectiveEpilogueFwdINS6_IJS8_SA_S9_EEENS6_IJNS7_ILi1EEESI_SI_EEESC_SE_Li256ELb1ELb1ELb0ELb0EEENS1_19SingleTileSchedulerILb1ELb0ELb1ELi128EEEEEEEEEvNT_6ParamsE:
	.zero		1576


//--------------------- SYMBOLS --------------------------

	.type		.nv.reservedSmem.offset0,@object
	.size		.nv.reservedSmem.offset0,0x4
